//
// Generated by NVIDIA NVVM Compiler
//
// Compiler Build ID: CL-36424714
// Cuda compilation tools, release 13.0, V13.0.88
// Based on NVVM 20.0.0
//

.version 9.0
.target sm_100
.address_size 64

	// .globl	_Z9updatephiPfS_S_iiii
// _ZZ9updatephiPfS_S_iiiiE6s_data has been demoted

.visible .entry _Z9updatephiPfS_S_iiii(
	.param .u64 .ptr .align 1 _Z9updatephiPfS_S_iiii_param_0,
	.param .u64 .ptr .align 1 _Z9updatephiPfS_S_iiii_param_1,
	.param .u64 .ptr .align 1 _Z9updatephiPfS_S_iiii_param_2,
	.param .u32 _Z9updatephiPfS_S_iiii_param_3,
	.param .u32 _Z9updatephiPfS_S_iiii_param_4,
	.param .u32 _Z9updatephiPfS_S_iiii_param_5,
	.param .u32 _Z9updatephiPfS_S_iiii_param_6
)
{
	.reg .pred 	%p<84>;
	.reg .b32 	%r<98>;
	.reg .b32 	%f<238>;
	.reg .b64 	%rd<20>;
	.reg .b64 	%fd<58>;
	// demoted variable
	.shared .align 4 .b8 _ZZ9updatephiPfS_S_iiiiE6s_data[2448];
	ld.param.u64 	%rd4, [_Z9updatephiPfS_S_iiii_param_1];
	ld.param.u32 	%r41, [_Z9updatephiPfS_S_iiii_param_5];
	ld.param.u32 	%r42, [_Z9updatephiPfS_S_iiii_param_6];
	cvta.to.global.u64 	%rd1, %rd4;
	mov.u32 	%r1, %tid.y;
	shl.b32 	%r44, %r1, 5;
	mov.u32 	%r2, %tid.x;
	add.s32 	%r3, %r44, %r2;
	setp.gt.u32 	%p8, %r3, 75;
	mov.pred 	%p83, 0;
	@%p8 bra 	$L__BB0_5;
	setp.gt.u32 	%p9, %r1, 1;
	@%p9 bra 	$L__BB0_3;
	mad.lo.s32 	%r86, %r1, 5, -1;
	mov.u32 	%r85, %r2;
	bra.uni 	$L__BB0_4;
$L__BB0_3:
	and.b32  	%r45, %r2, 1;
	setp.eq.b32 	%p10, %r45, 1;
	selp.b32 	%r85, 32, -1, %p10;
	shr.u32 	%r46, %r3, 1;
	add.s32 	%r86, %r46, -33;
$L__BB0_4:
	ld.param.u32 	%r81, [_Z9updatephiPfS_S_iiii_param_4];
	ld.param.u32 	%r77, [_Z9updatephiPfS_S_iiii_param_3];
	mad.lo.s32 	%r47, %r86, 34, %r85;
	add.s32 	%r88, %r47, 239;
	mov.u32 	%r48, %ctaid.x;
	shl.b32 	%r49, %r48, 8;
	shr.s32 	%r50, %r49, 3;
	add.s32 	%r51, %r85, %r50;
	mov.u32 	%r52, %ctaid.y;
	shl.b32 	%r53, %r52, 2;
	add.s32 	%r54, %r86, %r53;
	shl.b32 	%r55, %r42, 8;
	shr.s32 	%r56, %r55, 8;
	mad.lo.s32 	%r97, %r54, %r56, %r51;
	setp.gt.s32 	%p11, %r51, -1;
	setp.lt.s32 	%p12, %r51, %r77;
	and.pred  	%p13, %p11, %p12;
	setp.gt.s32 	%p14, %r54, -1;
	setp.lt.s32 	%p15, %r54, %r81;
	and.pred  	%p16, %p14, %p15;
	and.pred  	%p83, %p13, %p16;
$L__BB0_5:
	ld.param.u32 	%r82, [_Z9updatephiPfS_S_iiii_param_4];
	ld.param.u32 	%r78, [_Z9updatephiPfS_S_iiii_param_3];
	mad.lo.s32 	%r57, %r1, 34, %r2;
	shl.b32 	%r58, %r57, 2;
	mov.u32 	%r59, %ctaid.x;
	shl.b32 	%r60, %r59, 8;
	shr.s32 	%r61, %r60, 3;
	add.s32 	%r13, %r61, %r2;
	mov.u32 	%r62, %ctaid.y;
	shl.b32 	%r63, %r62, 2;
	add.s32 	%r64, %r63, %r1;
	shl.b32 	%r65, %r42, 8;
	shr.s32 	%r15, %r65, 8;
	mad.lo.s32 	%r94, %r15, %r64, %r13;
	setp.ge.s32 	%p18, %r13, %r78;
	setp.ge.s32 	%p19, %r64, %r82;
	mov.u32 	%r66, _ZZ9updatephiPfS_S_iiiiE6s_data;
	add.s32 	%r67, %r58, %r66;
	add.s32 	%r17, %r67, 1636;
	or.pred  	%p20, %p18, %p19;
	@%p20 bra 	$L__BB0_7;
	mul.wide.s32 	%rd5, %r94, 4;
	add.s64 	%rd6, %rd1, %rd5;
	ld.global.f32 	%f43, [%rd6];
	st.shared.f32 	[%r17+136], %f43;
$L__BB0_7:
	shl.b32 	%r68, %r88, 2;
	add.s32 	%r18, %r66, %r68;
	not.pred 	%p21, %p83;
	@%p21 bra 	$L__BB0_9;
	mul.wide.s32 	%rd7, %r97, 4;
	add.s64 	%rd8, %rd1, %rd7;
	ld.global.f32 	%f44, [%rd8];
	st.shared.f32 	[%r18+1632], %f44;
$L__BB0_9:
	setp.lt.s32 	%p22, %r41, 1;
	@%p22 bra 	$L__BB0_62;
	ld.param.u32 	%r83, [_Z9updatephiPfS_S_iiii_param_4];
	ld.param.u32 	%r79, [_Z9updatephiPfS_S_iiii_param_3];
	shl.b32 	%r72, %r83, 8;
	shr.s32 	%r73, %r72, 8;
	mul.lo.s32 	%r19, %r15, %r73;
	add.s32 	%r20, %r41, -1;
	setp.eq.s32 	%p23, %r13, 0;
	add.s32 	%r21, %r79, -1;
	setp.eq.s32 	%p24, %r13, %r21;
	or.pred  	%p3, %p23, %p24;
	add.s32 	%r22, %r83, -1;
	neg.s32 	%r90, %r41;
	mov.b32 	%r89, 1;
	mov.u32 	%r91, %r20;
	mov.u32 	%r95, %r94;
$L__BB0_11:
	ld.param.u32 	%r84, [_Z9updatephiPfS_S_iiii_param_4];
	ld.param.u32 	%r80, [_Z9updatephiPfS_S_iiii_param_3];
	add.s32 	%r30, %r89, -1;
	setp.lt.s32 	%p25, %r13, %r80;
	setp.lt.s32 	%p26, %r64, %r84;
	and.pred  	%p4, %p25, %p26;
	not.pred 	%p27, %p4;
	@%p27 bra 	$L__BB0_14;
	add.s32 	%r95, %r94, %r19;
	ld.shared.f32 	%f45, [%r17+-1496];
	st.shared.f32 	[%r17+-2312], %f45;
	ld.shared.f32 	%f46, [%r17+-680];
	st.shared.f32 	[%r17+-1496], %f46;
	setp.ge.s32 	%p28, %r30, %r20;
	mov.u32 	%r96, %r94;
	@%p28 bra 	$L__BB0_14;
	mul.wide.s32 	%rd9, %r95, 4;
	add.s64 	%rd10, %rd1, %rd9;
	ld.global.f32 	%f47, [%rd10];
	st.shared.f32 	[%r17+-680], %f47;
$L__BB0_14:
	@%p21 bra 	$L__BB0_17;
	add.s32 	%r97, %r97, %r19;
	ld.shared.f32 	%f48, [%r18];
	st.shared.f32 	[%r18+-816], %f48;
	ld.shared.f32 	%f49, [%r18+816];
	st.shared.f32 	[%r18], %f49;
	setp.ge.s32 	%p30, %r30, %r20;
	@%p30 bra 	$L__BB0_17;
	mul.wide.s32 	%rd11, %r97, 4;
	add.s64 	%rd12, %rd1, %rd11;
	ld.global.f32 	%f50, [%rd12];
	st.shared.f32 	[%r18+816], %f50;
$L__BB0_17:
	@%p27 bra 	$L__BB0_61;
	mov.f32 	%f217, 0f00000000;
	@%p3 bra 	$L__BB0_20;
	ld.shared.f32 	%f52, [%r17+-1492];
	ld.shared.f32 	%f53, [%r17+-1500];
	sub.f32 	%f54, %f52, %f53;
	mul.f32 	%f217, %f54, 0f3F000000;
$L__BB0_20:
	setp.eq.s32 	%p32, %r64, 0;
	setp.eq.s32 	%p33, %r64, %r22;
	or.pred  	%p34, %p32, %p33;
	mov.f32 	%f218, 0f00000000;
	@%p34 bra 	$L__BB0_22;
	ld.shared.f32 	%f56, [%r17+-1632];
	ld.shared.f32 	%f57, [%r17+-1360];
	sub.f32 	%f58, %f56, %f57;
	mul.f32 	%f218, %f58, 0f3F000000;
$L__BB0_22:
	setp.eq.s32 	%p35, %r89, 1;
	setp.eq.s32 	%p36, %r90, -1;
	or.pred  	%p5, %p35, %p36;
	mov.f32 	%f219, 0f00000000;
	@%p5 bra 	$L__BB0_24;
	ld.shared.f32 	%f60, [%r17+-680];
	ld.shared.f32 	%f61, [%r17+-2312];
	sub.f32 	%f62, %f60, %f61;
	mul.f32 	%f219, %f62, 0f3F000000;
$L__BB0_24:
	setp.eq.s32 	%p37, %r13, %r21;
	mov.f32 	%f220, 0f00000000;
	@%p37 bra 	$L__BB0_26;
	ld.shared.f32 	%f64, [%r17+-1492];
	ld.shared.f32 	%f65, [%r17+-1496];
	sub.f32 	%f220, %f64, %f65;
$L__BB0_26:
	setp.eq.s32 	%p38, %r64, 0;
	mov.f32 	%f221, 0f00000000;
	@%p38 bra 	$L__BB0_28;
	ld.shared.f32 	%f67, [%r17+-1632];
	ld.shared.f32 	%f68, [%r17+-1496];
	sub.f32 	%f221, %f67, %f68;
$L__BB0_28:
	setp.eq.s32 	%p39, %r90, -1;
	mov.f32 	%f222, 0f00000000;
	@%p39 bra 	$L__BB0_30;
	ld.shared.f32 	%f70, [%r17+-680];
	ld.shared.f32 	%f71, [%r17+-1496];
	sub.f32 	%f222, %f70, %f71;
$L__BB0_30:
	setp.eq.s32 	%p40, %r13, 0;
	mov.f32 	%f223, 0f00000000;
	@%p40 bra 	$L__BB0_32;
	ld.shared.f32 	%f73, [%r17+-1496];
	ld.shared.f32 	%f74, [%r17+-1500];
	sub.f32 	%f223, %f73, %f74;
$L__BB0_32:
	setp.eq.s32 	%p41, %r64, %r22;
	mov.f32 	%f224, 0f00000000;
	@%p41 bra 	$L__BB0_34;
	ld.shared.f32 	%f76, [%r17+-1496];
	ld.shared.f32 	%f77, [%r17+-1360];
	sub.f32 	%f224, %f76, %f77;
$L__BB0_34:
	setp.eq.s32 	%p42, %r89, 1;
	mov.f32 	%f225, 0f00000000;
	@%p42 bra 	$L__BB0_36;
	ld.shared.f32 	%f79, [%r17+-1496];
	ld.shared.f32 	%f80, [%r17+-2312];
	sub.f32 	%f225, %f79, %f80;
$L__BB0_36:
	setp.eq.s32 	%p43, %r64, 0;
	or.pred  	%p44, %p43, %p3;
	mov.f32 	%f226, 0f00000000;
	@%p44 bra 	$L__BB0_38;
	ld.shared.f32 	%f82, [%r17+-1628];
	ld.shared.f32 	%f83, [%r17+-1636];
	sub.f32 	%f84, %f82, %f83;
	mul.f32 	%f226, %f84, 0f3F000000;
$L__BB0_38:
	setp.eq.s32 	%p45, %r64, %r22;
	or.pred  	%p46, %p3, %p45;
	mov.f32 	%f227, 0f00000000;
	@%p46 bra 	$L__BB0_40;
	ld.shared.f32 	%f86, [%r17+-1356];
	ld.shared.f32 	%f87, [%r17+-1364];
	sub.f32 	%f88, %f86, %f87;
	mul.f32 	%f227, %f88, 0f3F000000;
$L__BB0_40:
	setp.eq.s32 	%p47, %r90, -1;
	or.pred  	%p48, %p3, %p47;
	mov.f32 	%f228, 0f00000000;
	@%p48 bra 	$L__BB0_42;
	ld.shared.f32 	%f90, [%r17+-676];
	ld.shared.f32 	%f91, [%r17+-684];
	sub.f32 	%f92, %f90, %f91;
	mul.f32 	%f228, %f92, 0f3F000000;
$L__BB0_42:
	setp.eq.s32 	%p49, %r89, 1;
	or.pred  	%p50, %p3, %p49;
	mov.f32 	%f229, 0f00000000;
	@%p50 bra 	$L__BB0_44;
	ld.shared.f32 	%f94, [%r17+-2308];
	ld.shared.f32 	%f95, [%r17+-2316];
	sub.f32 	%f96, %f94, %f95;
	mul.f32 	%f229, %f96, 0f3F000000;
$L__BB0_44:
	setp.eq.s32 	%p51, %r13, %r21;
	setp.eq.s32 	%p52, %r64, 0;
	setp.eq.s32 	%p53, %r64, %r22;
	or.pred  	%p6, %p52, %p53;
	or.pred  	%p54, %p6, %p51;
	mov.f32 	%f230, 0f00000000;
	@%p54 bra 	$L__BB0_46;
	ld.shared.f32 	%f98, [%r17+-1628];
	ld.shared.f32 	%f99, [%r17+-1356];
	sub.f32 	%f100, %f98, %f99;
	mul.f32 	%f230, %f100, 0f3F000000;
$L__BB0_46:
	setp.eq.s32 	%p55, %r13, 0;
	or.pred  	%p56, %p55, %p6;
	mov.f32 	%f231, 0f00000000;
	@%p56 bra 	$L__BB0_48;
	ld.shared.f32 	%f102, [%r17+-1636];
	ld.shared.f32 	%f103, [%r17+-1364];
	sub.f32 	%f104, %f102, %f103;
	mul.f32 	%f231, %f104, 0f3F000000;
$L__BB0_48:
	setp.eq.s32 	%p57, %r90, -1;
	setp.eq.s32 	%p58, %r64, 0;
	setp.eq.s32 	%p59, %r64, %r22;
	or.pred  	%p60, %p58, %p59;
	or.pred  	%p61, %p60, %p57;
	mov.f32 	%f232, 0f00000000;
	@%p61 bra 	$L__BB0_50;
	ld.shared.f32 	%f106, [%r17+-816];
	ld.shared.f32 	%f107, [%r17+-544];
	sub.f32 	%f108, %f106, %f107;
	mul.f32 	%f232, %f108, 0f3F000000;
$L__BB0_50:
	setp.eq.s32 	%p62, %r89, 1;
	setp.eq.s32 	%p63, %r64, 0;
	setp.eq.s32 	%p64, %r64, %r22;
	or.pred  	%p65, %p63, %p64;
	or.pred  	%p66, %p65, %p62;
	mov.f32 	%f233, 0f00000000;
	@%p66 bra 	$L__BB0_52;
	ld.shared.f32 	%f110, [%r17+-2448];
	ld.shared.f32 	%f111, [%r17+-2176];
	sub.f32 	%f112, %f110, %f111;
	mul.f32 	%f233, %f112, 0f3F000000;
$L__BB0_52:
	setp.eq.s32 	%p67, %r13, %r21;
	or.pred  	%p68, %p5, %p67;
	mov.f32 	%f234, 0f00000000;
	@%p68 bra 	$L__BB0_54;
	ld.shared.f32 	%f114, [%r17+-676];
	ld.shared.f32 	%f115, [%r17+-2308];
	sub.f32 	%f116, %f114, %f115;
	mul.f32 	%f234, %f116, 0f3F000000;
$L__BB0_54:
	setp.eq.s32 	%p69, %r13, 0;
	or.pred  	%p70, %p69, %p5;
	mov.f32 	%f235, 0f00000000;
	@%p70 bra 	$L__BB0_56;
	ld.shared.f32 	%f118, [%r17+-684];
	ld.shared.f32 	%f119, [%r17+-2316];
	sub.f32 	%f120, %f118, %f119;
	mul.f32 	%f235, %f120, 0f3F000000;
$L__BB0_56:
	or.pred  	%p72, %p63, %p5;
	mov.f32 	%f236, 0f00000000;
	@%p72 bra 	$L__BB0_58;
	ld.shared.f32 	%f122, [%r17+-816];
	ld.shared.f32 	%f123, [%r17+-2448];
	sub.f32 	%f124, %f122, %f123;
	mul.f32 	%f236, %f124, 0f3F000000;
$L__BB0_58:
	or.pred  	%p74, %p5, %p64;
	mov.f32 	%f237, 0f00000000;
	@%p74 bra 	$L__BB0_60;
	ld.shared.f32 	%f126, [%r17+-544];
	ld.shared.f32 	%f127, [%r17+-2176];
	sub.f32 	%f128, %f126, %f127;
	mul.f32 	%f237, %f128, 0f3F000000;
$L__BB0_60:
	ld.param.u64 	%rd19, [_Z9updatephiPfS_S_iiii_param_2];
	ld.param.u64 	%rd18, [_Z9updatephiPfS_S_iiii_param_0];
	max.f32 	%f129, %f220, 0f00000000;
	setp.lt.f32 	%p75, %f223, 0f00000000;
	neg.f32 	%f130, %f223;
	selp.f32 	%f131, %f130, 0f00000000, %p75;
	mul.f32 	%f132, %f131, %f131;
	fma.rn.f32 	%f133, %f129, %f129, %f132;
	sqrt.rn.f32 	%f134, %f133;
	max.f32 	%f135, %f221, 0f00000000;
	setp.lt.f32 	%p76, %f224, 0f00000000;
	neg.f32 	%f136, %f224;
	selp.f32 	%f137, %f136, 0f00000000, %p76;
	mul.f32 	%f138, %f137, %f137;
	fma.rn.f32 	%f139, %f135, %f135, %f138;
	sqrt.rn.f32 	%f140, %f139;
	mul.f32 	%f141, %f140, %f140;
	fma.rn.f32 	%f142, %f134, %f134, %f141;
	max.f32 	%f143, %f222, 0f00000000;
	setp.lt.f32 	%p77, %f225, 0f00000000;
	neg.f32 	%f144, %f225;
	selp.f32 	%f145, %f144, 0f00000000, %p77;
	mul.f32 	%f146, %f145, %f145;
	fma.rn.f32 	%f147, %f143, %f143, %f146;
	sqrt.rn.f32 	%f148, %f147;
	fma.rn.f32 	%f149, %f148, %f148, %f142;
	sqrt.rn.f32 	%f150, %f149;
	min.f32 	%f151, %f220, 0f00000000;
	setp.gt.f32 	%p78, %f223, 0f00000000;
	selp.f32 	%f152, %f130, 0f00000000, %p78;
	mul.f32 	%f153, %f152, %f152;
	fma.rn.f32 	%f154, %f151, %f151, %f153;
	sqrt.rn.f32 	%f155, %f154;
	min.f32 	%f156, %f221, 0f00000000;
	setp.gt.f32 	%p79, %f224, 0f00000000;
	selp.f32 	%f157, %f136, 0f00000000, %p79;
	mul.f32 	%f158, %f157, %f157;
	fma.rn.f32 	%f159, %f156, %f156, %f158;
	sqrt.rn.f32 	%f160, %f159;
	mul.f32 	%f161, %f160, %f160;
	fma.rn.f32 	%f162, %f155, %f155, %f161;
	min.f32 	%f163, %f222, 0f00000000;
	setp.gt.f32 	%p80, %f225, 0f00000000;
	selp.f32 	%f164, %f144, 0f00000000, %p80;
	mul.f32 	%f165, %f164, %f164;
	fma.rn.f32 	%f166, %f163, %f163, %f165;
	sqrt.rn.f32 	%f167, %f166;
	fma.rn.f32 	%f168, %f167, %f167, %f162;
	sqrt.rn.f32 	%f169, %f168;
	cvt.f64.f32 	%fd1, %f220;
	fma.rn.f32 	%f170, %f220, %f220, 0f34000000;
	cvt.f64.f32 	%fd2, %f170;
	add.f32 	%f171, %f218, %f230;
	mul.f32 	%f172, %f171, %f171;
	cvt.f64.f32 	%fd3, %f172;
	fma.rn.f64 	%fd4, %fd3, 0d3FD0000000000000, %fd2;
	add.f32 	%f173, %f219, %f234;
	mul.f32 	%f174, %f173, %f173;
	cvt.f64.f32 	%fd5, %f174;
	fma.rn.f64 	%fd6, %fd5, 0d3FD0000000000000, %fd4;
	sqrt.rn.f64 	%fd7, %fd6;
	div.rn.f64 	%fd8, %fd1, %fd7;
	cvt.rn.f32.f64 	%f175, %fd8;
	cvt.f64.f32 	%fd9, %f221;
	fma.rn.f32 	%f176, %f221, %f221, 0f34000000;
	cvt.f64.f32 	%fd10, %f176;
	add.f32 	%f177, %f217, %f226;
	mul.f32 	%f178, %f177, %f177;
	cvt.f64.f32 	%fd11, %f178;
	fma.rn.f64 	%fd12, %fd11, 0d3FD0000000000000, %fd10;
	add.f32 	%f179, %f219, %f236;
	mul.f32 	%f180, %f179, %f179;
	cvt.f64.f32 	%fd13, %f180;
	fma.rn.f64 	%fd14, %fd13, 0d3FD0000000000000, %fd12;
	sqrt.rn.f64 	%fd15, %fd14;
	div.rn.f64 	%fd16, %fd9, %fd15;
	cvt.rn.f32.f64 	%f181, %fd16;
	cvt.f64.f32 	%fd17, %f222;
	fma.rn.f32 	%f182, %f222, %f222, 0f34000000;
	cvt.f64.f32 	%fd18, %f182;
	add.f32 	%f183, %f219, %f228;
	mul.f32 	%f184, %f183, %f183;
	cvt.f64.f32 	%fd19, %f184;
	fma.rn.f64 	%fd20, %fd19, 0d3FD0000000000000, %fd18;
	add.f32 	%f185, %f218, %f232;
	mul.f32 	%f186, %f185, %f185;
	cvt.f64.f32 	%fd21, %f186;
	fma.rn.f64 	%fd22, %fd21, 0d3FD0000000000000, %fd20;
	sqrt.rn.f64 	%fd23, %fd22;
	div.rn.f64 	%fd24, %fd17, %fd23;
	cvt.rn.f32.f64 	%f187, %fd24;
	cvt.f64.f32 	%fd25, %f223;
	fma.rn.f32 	%f188, %f223, %f223, 0f34000000;
	cvt.f64.f32 	%fd26, %f188;
	add.f32 	%f189, %f218, %f231;
	mul.f32 	%f190, %f189, %f189;
	cvt.f64.f32 	%fd27, %f190;
	fma.rn.f64 	%fd28, %fd27, 0d3FD0000000000000, %fd26;
	add.f32 	%f191, %f219, %f235;
	mul.f32 	%f192, %f191, %f191;
	cvt.f64.f32 	%fd29, %f192;
	fma.rn.f64 	%fd30, %fd29, 0d3FD0000000000000, %fd28;
	sqrt.rn.f64 	%fd31, %fd30;
	div.rn.f64 	%fd32, %fd25, %fd31;
	cvt.rn.f32.f64 	%f193, %fd32;
	cvt.f64.f32 	%fd33, %f224;
	fma.rn.f32 	%f194, %f224, %f224, 0f34000000;
	cvt.f64.f32 	%fd34, %f194;
	add.f32 	%f195, %f217, %f227;
	mul.f32 	%f196, %f195, %f195;
	cvt.f64.f32 	%fd35, %f196;
	fma.rn.f64 	%fd36, %fd35, 0d3FD0000000000000, %fd34;
	add.f32 	%f197, %f219, %f237;
	mul.f32 	%f198, %f197, %f197;
	cvt.f64.f32 	%fd37, %f198;
	fma.rn.f64 	%fd38, %fd37, 0d3FD0000000000000, %fd36;
	sqrt.rn.f64 	%fd39, %fd38;
	div.rn.f64 	%fd40, %fd33, %fd39;
	cvt.rn.f32.f64 	%f199, %fd40;
	cvt.f64.f32 	%fd41, %f225;
	fma.rn.f32 	%f200, %f225, %f225, 0f34000000;
	cvt.f64.f32 	%fd42, %f200;
	add.f32 	%f201, %f219, %f229;
	mul.f32 	%f202, %f201, %f201;
	cvt.f64.f32 	%fd43, %f202;
	fma.rn.f64 	%fd44, %fd43, 0d3FD0000000000000, %fd42;
	add.f32 	%f203, %f218, %f233;
	mul.f32 	%f204, %f203, %f203;
	cvt.f64.f32 	%fd45, %f204;
	fma.rn.f64 	%fd46, %fd45, 0d3FD0000000000000, %fd44;
	sqrt.rn.f64 	%fd47, %fd46;
	div.rn.f64 	%fd48, %fd41, %fd47;
	cvt.rn.f32.f64 	%f205, %fd48;
	sub.f32 	%f206, %f175, %f193;
	sub.f32 	%f207, %f181, %f199;
	add.f32 	%f208, %f206, %f207;
	sub.f32 	%f209, %f187, %f205;
	add.f32 	%f210, %f209, %f208;
	mul.f32 	%f211, %f210, 0f3F000000;
	cvta.to.global.u64 	%rd13, %rd19;
	mul.wide.s32 	%rd14, %r96, 4;
	add.s64 	%rd15, %rd13, %rd14;
	ld.global.f32 	%f212, [%rd15];
	cvt.f64.f32 	%fd49, %f212;
	mul.f64 	%fd50, %fd49, 0dBF947AE147AE147B;
	cvt.f64.f32 	%fd51, %f211;
	fma.rn.f64 	%fd52, %fd51, 0d3FEF5C28F5C28F5C, %fd50;
	cvt.rn.f32.f64 	%f213, %fd52;
	setp.gt.f32 	%p81, %f213, 0f00000000;
	selp.f32 	%f214, %f150, %f169, %p81;
	ld.shared.f32 	%f215, [%r17+-1496];
	cvt.f64.f32 	%fd53, %f215;
	cvt.f64.f32 	%fd54, %f213;
	mul.f64 	%fd55, %fd54, 0d3FB999999999999A;
	cvt.f64.f32 	%fd56, %f214;
	fma.rn.f64 	%fd57, %fd55, %fd56, %fd53;
	cvt.rn.f32.f64 	%f216, %fd57;
	cvta.to.global.u64 	%rd16, %rd18;
	add.s64 	%rd17, %rd16, %rd14;
	st.global.f32 	[%rd17], %f216;
$L__BB0_61:
	bar.sync 	0;
	add.s32 	%r91, %r91, -1;
	add.s32 	%r90, %r90, 1;
	add.s32 	%r89, %r89, 1;
	setp.ne.s32 	%p82, %r91, -1;
	mov.u32 	%r94, %r95;
	@%p82 bra 	$L__BB0_11;
$L__BB0_62:
	ret;

}


// ===== COMPILED SASS (sm_100) =====

	.target	sm_100

	.elftype	@"ET_EXEC"


//--------------------- .note.nv.tkinfo           --------------------------
	.section	.note.nv.tkinfo,"",@"SHT_NOTE"
	.sectionflags	@"SHF_NOTE_NV_TKINFO"
	.tkinfo
        /*0018*/ 	.word	0x00000002
        /*0030*/ 	.string	""
        /*0030*/ 	.string	"ptxas"
        /*0030*/ 	.string	"Cuda compilation tools, release 13.0, V13.0.88"
        /*0030*/ 	.string	"Build cuda_13.0.r13.0/compiler.36424714_0"
        /*0030*/ 	.string	"-arch sm_100 -m 64 "



//--------------------- .note.nv.cuinfo           --------------------------
	.section	.note.nv.cuinfo,"",@"SHT_NOTE"
	.sectionflags	@"SHF_NOTE_NV_CUINFO"
        /*0018*/ 	.short	0x0002
        /*001a*/ 	.short	0x0064
        /*001c*/ 	.short	0x0082
	.zero		2


//--------------------- .nv.info                  --------------------------
	.section	.nv.info,"",@"SHT_CUDA_INFO"
	.align	4


	//----- nvinfo : EIATTR_REGCOUNT
	.align		4
        /*0000*/ 	.byte	0x04, 0x2f
        /*0002*/ 	.short	(.L_1 - .L_0)
	.align		4
.L_0:
        /*0004*/ 	.word	index@(_Z9updatephiPfS_S_iiii)
        /*0008*/ 	.word	0x00000034


	//----- nvinfo : EIATTR_FRAME_SIZE
	.align		4
.L_1:
        /*000c*/ 	.byte	0x04, 0x11
        /*000e*/ 	.short	(.L_3 - .L_2)
	.align		4
.L_2:
        /*0010*/ 	.word	index@($__internal_2_$__cuda_sm20_sqrt_rn_f32_slowpath)
        /*0014*/ 	.word	0x00000000


	//----- nvinfo : EIATTR_FRAME_SIZE
	.align		4
.L_3:
        /*0018*/ 	.byte	0x04, 0x11
        /*001a*/ 	.short	(.L_5 - .L_4)
	.align		4
.L_4:
        /*001c*/ 	.word	index@($__internal_1_$__cuda_sm20_dsqrt_rn_f64_mediumpath_v1)
        /*0020*/ 	.word	0x00000000


	//----- nvinfo : EIATTR_FRAME_SIZE
	.align		4
.L_5:
        /*0024*/ 	.byte	0x04, 0x11
        /*0026*/ 	.short	(.L_7 - .L_6)
	.align		4
.L_6:
        /*0028*/ 	.word	index@($__internal_0_$__cuda_sm20_div_rn_f64_full)
        /*002c*/ 	.word	0x00000000


	//----- nvinfo : EIATTR_FRAME_SIZE
	.align		4
.L_7:
        /*0030*/ 	.byte	0x04, 0x11
        /*0032*/ 	.short	(.L_9 - .L_8)
	.align		4
.L_8:
        /*0034*/ 	.word	index@(_Z9updatephiPfS_S_iiii)
        /*0038*/ 	.word	0x00000000


	//----- nvinfo : EIATTR_MIN_STACK_SIZE
	.align		4
.L_9:
        /*003c*/ 	.byte	0x04, 0x12
        /*003e*/ 	.short	(.L_11 - .L_10)
	.align		4
.L_10:
        /*0040*/ 	.word	index@(_Z9updatephiPfS_S_iiii)
        /*0044*/ 	.word	0x00000000
.L_11:


//--------------------- .nv.compat                --------------------------
	.section	.nv.compat,"",@"SHT_CUDA_COMPAT_INFO"
	.align	4
        /*0000*/ 	.byte	0x02, 0x09, 0x00, 0x00, 0x02, 0x02, 0x01, 0x00, 0x02, 0x05, 0x05, 0x00, 0x03, 0x07, 0x01, 0x01
        /*0010*/ 	.byte	0x02, 0x03, 0x00, 0x00, 0x02, 0x06, 0x01, 0x00, 0x04, 0x0b, 0x08, 0x00, 0x01, 0x00, 0x00, 0x00
        /*0020*/ 	.byte	0x00, 0x00, 0x00, 0x00


//--------------------- .nv.info._Z9updatephiPfS_S_iiii --------------------------
	.section	.nv.info._Z9updatephiPfS_S_iiii,"",@"SHT_CUDA_INFO"
	.sectionflags	@""
	.align	4


	//----- nvinfo : EIATTR_CUDA_API_VERSION
	.align		4
        /*0000*/ 	.byte	0x04, 0x37
        /*0002*/ 	.short	(.L_13 - .L_12)
.L_12:
        /*0004*/ 	.word	0x00000082


	//----- nvinfo : EIATTR_KPARAM_INFO
	.align		4
.L_13:
        /*0008*/ 	.byte	0x04, 0x17
        /*000a*/ 	.short	(.L_15 - .L_14)
.L_14:
        /*000c*/ 	.word	0x00000000
        /*0010*/ 	.short	0x0006
        /*0012*/ 	.short	0x0024
        /*0014*/ 	.byte	0x00, 0xf0, 0x11, 0x00


	//----- nvinfo : EIATTR_KPARAM_INFO
	.align		4
.L_15:
        /*0018*/ 	.byte	0x04, 0x17
        /*001a*/ 	.short	(.L_17 - .L_16)
.L_16:
        /*001c*/ 	.word	0x00000000
        /*0020*/ 	.short	0x0005
        /*0022*/ 	.short	0x0020
        /*0024*/ 	.byte	0x00, 0xf0, 0x11, 0x00


	//----- nvinfo : EIATTR_KPARAM_INFO
	.align		4
.L_17:
        /*0028*/ 	.byte	0x04, 0x17
        /*002a*/ 	.short	(.L_19 - .L_18)
.L_18:
        /*002c*/ 	.word	0x00000000
        /*0030*/ 	.short	0x0004
        /*0032*/ 	.short	0x001c
        /*0034*/ 	.byte	0x00, 0xf0, 0x11, 0x00


	//----- nvinfo : EIATTR_KPARAM_INFO
	.align		4
.L_19:
        /*0038*/ 	.byte	0x04, 0x17
        /*003a*/ 	.short	(.L_21 - .L_20)
.L_20:
        /*003c*/ 	.word	0x00000000
        /*0040*/ 	.short	0x0003
        /*0042*/ 	.short	0x0018
        /*0044*/ 	.byte	0x00, 0xf0, 0x11, 0x00


	//----- nvinfo : EIATTR_KPARAM_INFO
	.align		4
.L_21:
        /*0048*/ 	.byte	0x04, 0x17
        /*004a*/ 	.short	(.L_23 - .L_22)
.L_22:
        /*004c*/ 	.word	0x00000000
        /*0050*/ 	.short	0x0002
        /*0052*/ 	.short	0x0010
        /*0054*/ 	.byte	0x00, 0xf5, 0x21, 0x00


	//----- nvinfo : EIATTR_KPARAM_INFO
	.align		4
.L_23:
        /*0058*/ 	.byte	0x04, 0x17
        /*005a*/ 	.short	(.L_25 - .L_24)
.L_24:
        /*005c*/ 	.word	0x00000000
        /*0060*/ 	.short	0x0001
        /*0062*/ 	.short	0x0008
        /*0064*/ 	.byte	0x00, 0xf5, 0x21, 0x00


	//----- nvinfo : EIATTR_KPARAM_INFO
	.align		4
.L_25:
        /*0068*/ 	.byte	0x04, 0x17
        /*006a*/ 	.short	(.L_27 - .L_26)
.L_26:
        /*006c*/ 	.word	0x00000000
        /*0070*/ 	.short	0x0000
        /*0072*/ 	.short	0x0000
        /*0074*/ 	.byte	0x00, 0xf5, 0x21, 0x00


	//----- nvinfo : EIATTR_SPARSE_MMA_MASK
	.align		4
.L_27:
        /*0078*/ 	.byte	0x03, 0x50
        /*007a*/ 	.short	0x0000


	//----- nvinfo : EIATTR_MAXREG_COUNT
	.align		4
        /*007c*/ 	.byte	0x03, 0x1b
        /*007e*/ 	.short	0x00ff


	//----- nvinfo : EIATTR_NUM_BARRIERS
	.align		4
        /*0080*/ 	.byte	0x02, 0x4c
        /*0082*/ 	.byte	0x01
	.zero		1


	//----- nvinfo : EIATTR_MERCURY_ISA_VERSION
	.align		4
        /*0084*/ 	.byte	0x03, 0x5f
        /*0086*/ 	.short	0x0101


	//----- nvinfo : EIATTR_VRC_CTA_INIT_COUNT
	.align		4
        /*0088*/ 	.byte	0x02, 0x4a
	.zero		1
	.zero		1


	//----- nvinfo : EIATTR_EXIT_INSTR_OFFSETS
	.align		4
        /*008c*/ 	.byte	0x04, 0x1c
        /*008e*/ 	.short	(.L_29 - .L_28)


	//   ....[0]....
.L_28:
        /*0090*/ 	.word	0x00000410


	//   ....[1]....
        /*0094*/ 	.word	0x00002ee0


	//----- nvinfo : EIATTR_CRS_STACK_SIZE
	.align		4
.L_29:
        /*0098*/ 	.byte	0x04, 0x1e
        /*009a*/ 	.short	(.L_31 - .L_30)
.L_30:
        /*009c*/ 	.word	0x00000000


	//----- nvinfo : EIATTR_CBANK_PARAM_SIZE
	.align		4
.L_31:
        /*00a0*/ 	.byte	0x03, 0x19
        /*00a2*/ 	.short	0x0028


	//----- nvinfo : EIATTR_PARAM_CBANK
	.align		4
        /*00a4*/ 	.byte	0x04, 0x0a
        /*00a6*/ 	.short	(.L_33 - .L_32)
	.align		4
.L_32:
        /*00a8*/ 	.word	index@(.nv.constant0._Z9updatephiPfS_S_iiii)
        /*00ac*/ 	.short	0x0380
        /*00ae*/ 	.short	0x0028


	//----- nvinfo : EIATTR_SW_WAR
	.align		4
.L_33:
        /*00b0*/ 	.byte	0x04, 0x36
        /*00b2*/ 	.short	(.L_35 - .L_34)
.L_34:
        /*00b4*/ 	.word	0x00000008
.L_35:


//--------------------- .nv.callgraph             --------------------------
	.section	.nv.callgraph,"",@"SHT_CUDA_CALLGRAPH"
	.align	4
	.sectionentsize	8
	.align		4
        /*0000*/ 	.word	0x00000000
	.align		4
        /*0004*/ 	.word	0xffffffff
	.align		4
        /*0008*/ 	.word	0x00000000
	.align		4
        /*000c*/ 	.word	0xfffffffe
	.align		4
        /*0010*/ 	.word	0x00000000
	.align		4
        /*0014*/ 	.word	0xfffffffd
	.align		4
        /*0018*/ 	.word	0x00000000
	.align		4
        /*001c*/ 	.word	0xfffffffc


//--------------------- .text._Z9updatephiPfS_S_iiii --------------------------
	.section	.text._Z9updatephiPfS_S_iiii,"ax",@progbits
	.align	128
        .global         _Z9updatephiPfS_S_iiii
        .type           _Z9updatephiPfS_S_iiii,@function
        .size           _Z9updatephiPfS_S_iiii,(.L_x_70 - _Z9updatephiPfS_S_iiii)
        .other          _Z9updatephiPfS_S_iiii,@"STO_CUDA_ENTRY STV_DEFAULT"
_Z9updatephiPfS_S_iiii:
.text._Z9updatephiPfS_S_iiii:
[----:B------:R-:W-:Y:S01]  /*0000*/  LDC R1, c[0x0][0x37c] ;  /* 0x0000df00ff017b82 */ /* 0x000fe20000000800 */
[----:B------:R-:W0:Y:S01]  /*0010*/  S2R R42, SR_TID.Y ;  /* 0x00000000002a7919 */ /* 0x000e220000002200 */
[----:B------:R-:W-:Y:S01]  /*0020*/  BSSY.RECONVERGENT B0, `(.L_x_0) ;  /* 0x0000022000007945 */ /* 0x000fe20003800200 */
[----:B------:R-:W-:Y:S01]  /*0030*/  PLOP3.LUT P0, PT, PT, PT, PT, 0x8, 0x80 ;  /* 0x000000000080781c */ /* 0x000fe20003f0e170 */
[----:B------:R-:W0:Y:S01]  /*0040*/  S2R R9, SR_TID.X ;  /* 0x0000000000097919 */ /* 0x000e220000002100 */
[----:B------:R-:W1:Y:S01]  /*0050*/  S2R R4, SR_CTAID.X ;  /* 0x0000000000047919 */ /* 0x000e620000002500 */
[----:B------:R-:W2:Y:S01]  /*0060*/  S2R R7, SR_CTAID.Y ;  /* 0x0000000000077919 */ /* 0x000ea20000002600 */
[----:B0-----:R-:W-:-:S05]  /*0070*/  IMAD R6, R42, 0x20, R9 ;  /* 0x000000202a067824 */ /* 0x001fca00078e0209 */
[----:B------:R-:W-:-:S13]  /*0080*/  ISETP.GT.U32.AND P1, PT, R6, 0x4b, PT ;  /* 0x0000004b0600780c */ /* 0x000fda0003f24070 */
[----:B-12---:R-:W-:Y:S05]  /*0090*/  @P1 BRA `(.L_x_1) ;  /* 0x0000000000681947 */ /* 0x006fea0003800000 */
[----:B------:R-:W0:Y:S01]  /*00a0*/  S2R R2, SR_CTAID.X ;  /* 0x0000000000027919 */ /* 0x000e220000002500 */
[----:B------:R-:W-:Y:S01]  /*00b0*/  ISETP.GT.U32.AND P0, PT, R42, 0x1, PT ;  /* 0x000000012a00780c */ /* 0x000fe20003f04070 */
[----:B------:R-:W1:Y:S01]  /*00c0*/  LDCU UR4, c[0x0][0x3a4] ;  /* 0x00007480ff0477ac */ /* 0x000e620008000800 */
[----:B------:R-:W2:Y:S01]  /*00d0*/  S2R R45, SR_CTAID.Y ;  /* 0x00000000002d7919 */ /* 0x000ea20000002600 */
[----:B------:R-:W3:Y:S10]  /*00e0*/  LDCU.64 UR6, c[0x0][0x398] ;  /* 0x00007300ff0677ac */ /* 0x000ef40008000a00 */
[----:B------:R-:W-:Y:S01]  /*00f0*/  @P0 LOP3.LUT R0, R9, 0x1, RZ, 0xc0, !PT ;  /* 0x0000000109000812 */ /* 0x000fe200078ec0ff */
[----:B------:R-:W-:Y:S01]  /*0100*/  @!P0 IMAD.MOV.U32 R5, RZ, RZ, 0x5 ;  /* 0x00000005ff058424 */ /* 0x000fe200078e00ff */
[----:B------:R-:W-:Y:S01]  /*0110*/  @!P0 MOV R3, R9 ;  /* 0x0000000900038202 */ /* 0x000fe20000000f00 */
[----:B------:R-:W-:Y:S01]  /*0120*/  @P0 IMAD.MOV.U32 R8, RZ, RZ, 0x20 ;  /* 0x00000020ff080424 */ /* 0x000fe200078e00ff */
[----:B------:R-:W-:Y:S01]  /*0130*/  @P0 ISETP.NE.U32.AND P1, PT, R0, 0x1, PT ;  /* 0x000000010000080c */ /* 0x000fe20003f25070 */
[----:B------:R-:W-:Y:S01]  /*0140*/  @!P0 IMAD R0, R42, R5, -0x1 ;  /* 0xffffffff2a008424 */ /* 0x000fe200078e0205 */
[----:B------:R-:W-:Y:S01]  /*0150*/  @P0 LEA.HI R0, R6, 0xffffffdf, RZ, 0x1f ;  /* 0xffffffdf06000811 */ /* 0x000fe200078ff8ff */
[----:B-1----:R-:W-:Y:S01]  /*0160*/  USHF.L.U32 UR4, UR4, 0x8, URZ ;  /* 0x0000000804047899 */ /* 0x002fe200080006ff */
[----:B------:R-:W-:-:S03]  /*0170*/  @P0 SEL R3, R8, 0xffffffff, !P1 ;  /* 0xffffffff08030807 */ /* 0x000fc60004800000 */
[----:B------:R-:W-:Y:S01]  /*0180*/  USHF.R.S32.HI UR4, URZ, 0x8, UR4 ;  /* 0x00000008ff047899 */ /* 0x000fe20008011404 */
[----:B0-----:R-:W-:Y:S01]  /*0190*/  IMAD.SHL.U32 R2, R2, 0x100, RZ ;  /* 0x0000010002027824 */ /* 0x001fe200078e00ff */
[----:B--2---:R-:W-:Y:S01]  /*01a0*/  LEA R45, R45, R0, 0x2 ;  /* 0x000000002d2d7211 */ /* 0x004fe200078e10ff */
[----:B------:R-:W-:-:S03]  /*01b0*/  IMAD R0, R0, 0x22, R3 ;  /* 0x0000002200007824 */ /* 0x000fc600078e0203 */
[----:B------:R-:W-:Y:S02]  /*01c0*/  LEA.HI.SX32 R2, R2, R3, 0x1d ;  /* 0x0000000302027211 */ /* 0x000fe400078feaff */
[C---:B---3--:R-:W-:Y:S01]  /*01d0*/  ISETP.GE.AND P1, PT, R45.reuse, UR7, PT ;  /* 0x000000072d007c0c */ /* 0x048fe2000bf26270 */
[----:B------:R-:W-:Y:S01]  /*01e0*/  VIADD R0, R0, 0xef ;  /* 0x000000ef00007836 */ /* 0x000fe20000000000 */
[C---:B------:R-:W-:Y:S02]  /*01f0*/  ISETP.GE.AND P0, PT, R2.reuse, UR6, PT ;  /* 0x0000000602007c0c */ /* 0x040fe4000bf06270 */
[C---:B------:R-:W-:Y:S01]  /*0200*/  ISETP.GT.AND P1, PT, R45.reuse, -0x1, !P1 ;  /* 0xffffffff2d00780c */ /* 0x040fe20004f24270 */
[----:B------:R-:W-:Y:S01]  /*0210*/  IMAD R45, R45, UR4, R2 ;  /* 0x000000042d2d7c24 */ /* 0x000fe2000f8e0202 */
[----:B------:R-:W-:-:S04]  /*0220*/  ISETP.GT.AND P0, PT, R2, -0x1, !P0 ;  /* 0xffffffff0200780c */ /* 0x000fc80004704270 */
[----:B------:R-:W-:-:S13]  /*0230*/  PLOP3.LUT P0, PT, P0, P1, PT, 0x80, 0x8 ;  /* 0x000000000008781c */ /* 0x000fda0000703070 */
.L_x_1:
[----:B------:R-:W-:Y:S05]  /*0240*/  BSYNC.RECONVERGENT B0 ;  /* 0x0000000000007941 */ /* 0x000fea0003800200 */
.L_x_0:
[----:B------:R-:W0:Y:S01]  /*0250*/  LDCU.64 UR6, c[0x0][0x398] ;  /* 0x00007300ff0677ac */ /* 0x000e220008000a00 */
[----:B------:R-:W-:Y:S01]  /*0260*/  IMAD.SHL.U32 R4, R4, 0x100, RZ ;  /* 0x0000010004047824 */ /* 0x000fe200078e00ff */
[----:B------:R-:W-:Y:S01]  /*0270*/  LEA R44, R7, R42, 0x2 ;  /* 0x0000002a072c7211 */ /* 0x000fe200078e10ff */
[----:B------:R-:W1:Y:S03]  /*0280*/  LDCU UR4, c[0x0][0x3a4] ;  /* 0x00007480ff0477ac */ /* 0x000e660008000800 */
[----:B------:R-:W-:Y:S02]  /*0290*/  LEA.HI.SX32 R43, R4, R9, 0x1d ;  /* 0x00000009042b7211 */ /* 0x000fe400078feaff */
[----:B------:R-:W2:Y:S01]  /*02a0*/  @P0 LDC.64 R4, c[0x0][0x388] ;  /* 0x0000e200ff040b82 */ /* 0x000ea20000000a00 */
[----:B------:R-:W3:Y:S01]  /*02b0*/  LDCU.64 UR10, c[0x0][0x358] ;  /* 0x00006b00ff0a77ac */ /* 0x000ee20008000a00 */
[----:B------:R-:W4:Y:S01]  /*02c0*/  LDCU UR9, c[0x0][0x3a0] ;  /* 0x00007400ff0977ac */ /* 0x000f220008000800 */
[----:B0-----:R-:W-:-:S04]  /*02d0*/  ISETP.GE.AND P1, PT, R44, UR7, PT ;  /* 0x000000072c007c0c */ /* 0x001fc8000bf26270 */
[----:B------:R-:W-:Y:S01]  /*02e0*/  ISETP.GE.OR P1, PT, R43, UR6, P1 ;  /* 0x000000062b007c0c */ /* 0x000fe20008f26670 */
[----:B-1----:R-:W-:-:S04]  /*02f0*/  USHF.L.U32 UR4, UR4, 0x8, URZ ;  /* 0x0000000804047899 */ /* 0x002fc800080006ff */
[----:B------:R-:W-:Y:S01]  /*0300*/  USHF.R.S32.HI UR8, URZ, 0x8, UR4 ;  /* 0x00000008ff087899 */ /* 0x000fe20008011404 */
[----:B--2---:R-:W-:-:S07]  /*0310*/  @P0 IMAD.WIDE R4, R45, 0x4, R4 ;  /* 0x000000042d040825 */ /* 0x004fce00078e0204 */
[----:B------:R-:W0:Y:S01]  /*0320*/  @!P1 LDC.64 R2, c[0x0][0x388] ;  /* 0x0000e200ff029b82 */ /* 0x000e220000000a00 */
[----:B------:R-:W-:Y:S01]  /*0330*/  IMAD R7, R44, UR8, R43 ;  /* 0x000000082c077c24 */ /* 0x000fe2000f8e022b */
[----:B---3--:R-:W2:Y:S03]  /*0340*/  @P0 LDG.E R4, desc[UR10][R4.64] ;  /* 0x0000000a04040981 */ /* 0x008ea6000c1e1900 */
[----:B0-----:R-:W-:-:S06]  /*0350*/  @!P1 IMAD.WIDE R2, R7, 0x4, R2 ;  /* 0x0000000407029825 */ /* 0x001fcc00078e0202 */
[----:B------:R-:W3:Y:S01]  /*0360*/  @!P1 LDG.E R3, desc[UR10][R2.64] ;  /* 0x0000000a02039981 */ /* 0x000ee2000c1e1900 */
[----:B------:R-:W0:Y:S01]  /*0370*/  S2UR UR5, SR_CgaCtaId ;  /* 0x00000000000579c3 */ /* 0x000e220000008800 */
[----:B----4-:R-:W-:Y:S01]  /*0380*/  UISETP.GE.AND UP0, UPT, UR9, 0x1, UPT ;  /* 0x000000010900788c */ /* 0x010fe2000bf06270 */
[----:B------:R-:W-:Y:S01]  /*0390*/  UMOV UR4, 0x400 ;  /* 0x0000040000047882 */ /* 0x000fe20000000000 */
[----:B------:R-:W-:-:S04]  /*03a0*/  IMAD R42, R42, 0x22, R9 ;  /* 0x000000222a2a7824 */ /* 0x000fc800078e0209 */
[----:B------:R-:W-:Y:S01]  /*03b0*/  PLOP3.LUT P2, PT, PT, PT, UP0, 0x80, 0x8 ;  /* 0x000000000008781c */ /* 0x000fe20003f4f008 */
[----:B0-----:R-:W-:-:S06]  /*03c0*/  ULEA UR4, UR5, UR4, 0x18 ;  /* 0x0000000405047291 */ /* 0x001fcc000f8ec0ff */
[----:B------:R-:W-:Y:S02]  /*03d0*/  LEA R42, R42, UR4, 0x2 ;  /* 0x000000042a2a7c11 */ /* 0x000fe4000f8e10ff */
[----:B------:R-:W-:-:S03]  /*03e0*/  LEA R41, R0, UR4, 0x2 ;  /* 0x0000000400297c11 */ /* 0x000fc6000f8e10ff */
[----:B---3--:R0:W-:Y:S04]  /*03f0*/  @!P1 STS [R42+0x6ec], R3 ;  /* 0x0006ec032a009388 */ /* 0x0081e80000000800 */
[----:B--2---:R0:W-:Y:S01]  /*0400*/  @P0 STS [R41+0x660], R4 ;  /* 0x0006600429000388 */ /* 0x0041e20000000800 */
[----:B------:R-:W-:Y:S05]  /*0410*/  @!P2 EXIT ;  /* 0x000000000000a94d */ /* 0x000fea0003800000 */
[----:B------:R-:W-:Y:S01]  /*0420*/  UIADD3 UR6, UPT, UPT, UR6, -0x1, URZ ;  /* 0xffffffff06067890 */ /* 0x000fe2000fffe0ff */
[----:B------:R-:W-:Y:S01]  /*0430*/  IMAD R40, RZ, RZ, -UR9 ;  /* 0x80000009ff287e24 */ /* 0x000fe2000f8e02ff */
[----:B------:R-:W-:Y:S01]  /*0440*/  USHF.L.U32 UR4, UR7, 0x8, URZ ;  /* 0x0000000807047899 */ /* 0x000fe200080006ff */
[----:B------:R-:W-:Y:S01]  /*0450*/  IMAD.MOV.U32 R39, RZ, RZ, 0x1 ;  /* 0x00000001ff277424 */ /* 0x000fe200078e00ff */
[----:B------:R-:W-:Y:S01]  /*0460*/  UIADD3 UR5, UPT, UPT, UR9, -0x1, URZ ;  /* 0xffffffff09057890 */ /* 0x000fe2000fffe0ff */
[----:B------:R-:W-:Y:S01]  /*0470*/  MOV R38, R7 ;  /* 0x0000000700267202 */ /* 0x000fe20000000f00 */
[----:B------:R-:W-:Y:S01]  /*0480*/  USHF.R.S32.HI UR4, URZ, 0x8, UR4 ;  /* 0x00000008ff047899 */ /* 0x000fe20008011404 */
[C---:B------:R-:W-:Y:S01]  /*0490*/  ISETP.NE.AND P1, PT, R43.reuse, UR6, PT ;  /* 0x000000062b007c0c */ /* 0x040fe2000bf25270 */
[----:B------:R-:W-:Y:S02]  /*04a0*/  UIADD3 UR7, UPT, UPT, UR7, -0x1, URZ ;  /* 0xffffffff07077890 */ /* 0x000fe4000fffe0ff */
[----:B------:R-:W-:Y:S01]  /*04b0*/  UIMAD UR4, UR8, UR4, URZ ;  /* 0x00000004080472a4 */ /* 0x000fe2000f8e02ff */
[----:B------:R-:W-:Y:S01]  /*04c0*/  ISETP.EQ.OR P1, PT, R43, RZ, !P1 ;  /* 0x000000ff2b00720c */ /* 0x000fe20004f22670 */
[----:B------:R-:W1:Y:S01]  /*04d0*/  LDCU.64 UR14, c[0x0][0x398] ;  /* 0x00007300ff0e77ac */ /* 0x000e620008000a00 */
[----:B------:R-:W-:-:S11]  /*04e0*/  UMOV UR8, UR5 ;  /* 0x0000000500087c82 */ /* 0x000fd60008000000 */
.L_x_56:
[----:B0---4-:R-:W0:Y:S01]  /*04f0*/  LDC.64 R4, c[0x0][0x388] ;  /* 0x0000e200ff047b82 */ /* 0x011e220000000a00 */
[----:B-1----:R-:W-:Y:S01]  /*0500*/  ISETP.GE.AND P2, PT, R44, UR15, PT ;  /* 0x0000000f2c007c0c */ /* 0x002fe2000bf46270 */
[----:B------:R-:W-:Y:S01]  /*0510*/  UIADD3 UR8, UPT, UPT, UR8, -0x1, URZ ;  /* 0xffffffff08087890 */ /* 0x000fe2000fffe0ff */
[----:B------:R-:W-:Y:S01]  /*0520*/  BSSY.RECONVERGENT B0, `(.L_x_2) ;  /* 0x0000010000007945 */ /* 0x000fe20003800200 */
[----:B------:R-:W-:Y:S01]  /*0530*/  VIADD R6, R39, 0xffffffff ;  /* 0xffffffff27067836 */ /* 0x000fe20000000000 */
[----:B------:R-:W-:Y:S01]  /*0540*/  ISETP.LT.AND P2, PT, R43, UR14, !P2 ;  /* 0x0000000e2b007c0c */ /* 0x000fe2000d741270 */
[----:B------:R-:W-:-:S12]  /*0550*/  UISETP.NE.AND UP0, UPT, UR8, -0x1, UPT ;  /* 0xffffffff0800788c */ /* 0x000fd8000bf05270 */
[----:B--23--:R-:W-:Y:S05]  /*0560*/  @!P2 BRA `(.L_x_3) ;  /* 0x00000000002ca947 */ /* 0x00cfea0003800000 */
[----:B------:R-:W1:Y:S01]  /*0570*/  LDS R3, [R42+0x8c] ;  /* 0x00008c002a037984 */ /* 0x000e620000000800 */
[----:B------:R-:W-:Y:S01]  /*0580*/  ISETP.GE.AND P3, PT, R6, UR5, PT ;  /* 0x0000000506007c0c */ /* 0x000fe2000bf66270 */
[----:B------:R-:W-:Y:S01]  /*0590*/  VIADD R38, R7, UR4 ;  /* 0x0000000407267c36 */ /* 0x000fe20008000000 */
[----:B------:R-:W-:Y:S01]  /*05a0*/  MOV R37, R7 ;  /* 0x0000000700257202 */ /* 0x000fe20000000f00 */
[----:B------:R-:W2:Y:S04]  /*05b0*/  LDS R9, [R42+0x3bc] ;  /* 0x0003bc002a097984 */ /* 0x000ea80000000800 */
[----:B-1----:R1:W-:Y:S04]  /*05c0*/  STS [R42+-0x2a4], R3 ;  /* 0xfffd5c032a007388 */ /* 0x0023e80000000800 */
[----:B--2---:R1:W-:Y:S02]  /*05d0*/  STS [R42+0x8c], R9 ;  /* 0x00008c092a007388 */ /* 0x0043e40000000800 */
[----:B------:R-:W-:Y:S05]  /*05e0*/  @P3 BRA `(.L_x_3) ;  /* 0x00000000000c3947 */ /* 0x000fea0003800000 */
[----:B01----:R-:W-:-:S06]  /*05f0*/  IMAD.WIDE R2, R38, 0x4, R4 ;  /* 0x0000000426027825 */ /* 0x003fcc00078e0204 */
[----:B------:R-:W2:Y:S04]  /*0600*/  LDG.E R3, desc[UR10][R2.64] ;  /* 0x0000000a02037981 */ /* 0x000ea8000c1e1900 */
[----:B--2---:R2:W-:Y:S02]  /*0610*/  STS [R42+0x3bc], R3 ;  /* 0x0003bc032a007388 */ /* 0x0045e40000000800 */
.L_x_3:
[----:B------:R-:W-:Y:S05]  /*0620*/  BSYNC.RECONVERGENT B0 ;  /* 0x0000000000007941 */ /* 0x000fea0003800200 */
.L_x_2:
[----:B------:R-:W-:Y:S04]  /*0630*/  BSSY.RECONVERGENT B0, `(.L_x_4) ;  /* 0x000000c000007945 */ /* 0x000fe80003800200 */
[----:B------:R-:W-:Y:S05]  /*0640*/  @!P0 BRA `(.L_x_5) ;  /* 0x0000000000288947 */ /* 0x000fea0003800000 */
[----:B------:R-:W3:Y:S01]  /*0650*/  LDS R0, [R41] ;  /* 0x0000000029007984 */ /* 0x000ee20000000800 */
[----:B------:R-:W-:Y:S01]  /*0660*/  ISETP.GE.AND P3, PT, R6, UR5, PT ;  /* 0x0000000506007c0c */ /* 0x000fe2000bf66270 */
[----:B------:R-:W-:Y:S02]  /*0670*/  VIADD R45, R45, UR4 ;  /* 0x000000042d2d7c36 */ /* 0x000fe40008000000 */
[----:B------:R-:W4:Y:S04]  /*0680*/  LDS R2, [R41+0x330] ;  /* 0x0003300029027984 */ /* 0x000f280000000800 */
[----:B---3--:R3:W-:Y:S04]  /*0690*/  STS [R41+-0x330], R0 ;  /* 0xfffcd00029007388 */ /* 0x0087e80000000800 */
[----:B----4-:R3:W-:Y:S02]  /*06a0*/  STS [R41], R2 ;  /* 0x0000000229007388 */ /* 0x0107e40000000800 */
[----:B------:R-:W-:Y:S05]  /*06b0*/  @P3 BRA `(.L_x_5) ;  /* 0x00000000000c3947 */ /* 0x000fea0003800000 */
[----:B0-----:R-:W-:-:S06]  /*06c0*/  IMAD.WIDE R4, R45, 0x4, R4 ;  /* 0x000000042d047825 */ /* 0x001fcc00078e0204 */
[----:B------:R-:W4:Y:S04]  /*06d0*/  LDG.E R4, desc[UR10][R4.64] ;  /* 0x0000000a04047981 */ /* 0x000f28000c1e1900 */
[----:B----4-:R4:W-:Y:S02]  /*06e0*/  STS [R41+0x330], R4 ;  /* 0x0003300429007388 */ /* 0x0109e40000000800 */
.L_x_5:
[----:B------:R-:W-:Y:S05]  /*06f0*/  BSYNC.RECONVERGENT B0 ;  /* 0x0000000000007941 */ /* 0x000fea0003800200 */
.L_x_4:
[----:B------:R-:W-:Y:S04]  /*0700*/  BSSY.RECONVERGENT B0, `(.L_x_6) ;  /* 0x0000278000007945 */ /* 0x000fe80003800200 */
[----:B------:R-:W-:Y:S05]  /*0710*/  @!P2 BRA `(.L_x_7) ;  /* 0x0000002400d8a947 */ /* 0x000fea0003800000 */
[C---:B------:R-:W-:Y:S02]  /*0720*/  ISETP.NE.AND P4, PT, R44.reuse, UR7, PT ;  /* 0x000000072c007c0c */ /* 0x040fe4000bf85270 */
[----:B------:R-:W-:Y:S02]  /*0730*/  CS2R R34, SRZ ;  /* 0x0000000000227805 */ /* 0x000fe4000001ff00 */
[----:B------:R-:W-:Y:S01]  /*0740*/  CS2R R20, SRZ ;  /* 0x0000000000147805 */ /* 0x000fe2000001ff00 */
[----:B------:R-:W-:Y:S01]  /*0750*/  IMAD.MOV.U32 R36, RZ, RZ, RZ ;  /* 0x000000ffff247224 */ /* 0x000fe200078e00ff */
[----:B------:R-:W-:Y:S02]  /*0760*/  ISETP.EQ.OR P6, PT, R44, RZ, !P4 ;  /* 0x000000ff2c00720c */ /* 0x000fe400067c2670 */
[----:B------:R-:W-:Y:S02]  /*0770*/  CS2R R18, SRZ ;  /* 0x0000000000127805 */ /* 0x000fe4000001ff00 */
[----:B------:R-:W-:-:S02]  /*0780*/  CS2R R16, SRZ ;  /* 0x0000000000107805 */ /* 0x000fc4000001ff00 */
[----:B------:R-:W-:Y:S02]  /*0790*/  CS2R R14, SRZ ;  /* 0x00000000000e7805 */ /* 0x000fe4000001ff00 */
[C---:B------:R-:W-:Y:S02]  /*07a0*/  ISETP.EQ.OR P2, PT, R43.reuse, UR6, P6 ;  /* 0x000000062b007c0c */ /* 0x040fe4000b742670 */
[----:B------:R-:W-:Y:S02]  /*07b0*/  CS2R R12, SRZ ;  /* 0x00000000000c7805 */ /* 0x000fe4000001ff00 */
[----:B------:R-:W-:Y:S01]  /*07c0*/  ISETP.EQ.OR P3, PT, R43, RZ, P6 ;  /* 0x000000ff2b00720c */ /* 0x000fe20003762670 */
[----:B------:R-:W-:Y:S01]  /*07d0*/  HFMA2 R28, -RZ, RZ, 0, 0 ;  /* 0x00000000ff1c7431 */ /* 0x000fe200000001ff */
[----:B------:R-:W-:Y:S01]  /*07e0*/  ISETP.EQ.OR P5, PT, R40, -0x1, P6 ;  /* 0xffffffff2800780c */ /* 0x000fe200037a2670 */
[----:B---3--:R-:W-:Y:S01]  /*07f0*/  @P4 LDS R0, [R42+0x8c] ;  /* 0x00008c002a004984 */ /* 0x008fe20000000800 */
[----:B------:R-:W-:Y:S03]  /*0800*/  BSSY.RECONVERGENT B1, `(.L_x_8) ;  /* 0x0000075000017945 */ /* 0x000fe60003800200 */
[----:B-12---:R-:W1:Y:S04]  /*0810*/  @P4 LDS R3, [R42+0x114] ;  /* 0x000114002a034984 */ /* 0x006e680000000800 */
[----:B------:R-:W-:Y:S04]  /*0820*/  @!P2 LDS R2, [R42+0x8] ;  /* 0x000008002a02a984 */ /* 0x000fe80000000800 */
[----:B------:R-:W2:Y:S04]  /*0830*/  @!P2 LDS R9, [R42+0x118] ;  /* 0x000118002a09a984 */ /* 0x000ea80000000800 */
[----:B------:R-:W-:Y:S04]  /*0840*/  @!P3 LDS R8, [R42] ;  /* 0x000000002a08b984 */ /* 0x000fe80000000800 */
[----:B------:R-:W3:Y:S04]  /*0850*/  @!P3 LDS R11, [R42+0x110] ;  /* 0x000110002a0bb984 */ /* 0x000ee80000000800 */
[----:B0---4-:R-:W-:Y:S04]  /*0860*/  @!P5 LDS R4, [R42+0x334] ;  /* 0x000334002a04d984 */ /* 0x011fe80000000800 */
[----:B------:R-:W0:Y:S01]  /*0870*/  @!P5 LDS R5, [R42+0x444] ;  /* 0x000444002a05d984 */ /* 0x000e220000000800 */
[----:B-1----:R-:W-:Y:S01]  /*0880*/  @P4 FADD R35, -R3, R0 ;  /* 0x0000000003234221 */ /* 0x002fe20000000100 */
[----:B------:R-:W-:-:S02]  /*0890*/  ISETP.EQ.OR P4, PT, R39, 0x1, P6 ;  /* 0x000000012700780c */ /* 0x000fc40003782670 */
[----:B------:R-:W-:Y:S04]  /*08a0*/  @!P6 LDS R0, [R42+0x4] ;  /* 0x000004002a00e984 */ /* 0x000fe80000000800 */
[----:B------:R-:W1:Y:S01]  /*08b0*/  @!P6 LDS R3, [R42+0x114] ;  /* 0x000114002a03e984 */ /* 0x000e620000000800 */
[----:B--2---:R-:W-:-:S04]  /*08c0*/  @!P2 FADD R2, R2, -R9 ;  /* 0x800000090202a221 */ /* 0x004fc80000000000 */
[----:B------:R-:W-:Y:S01]  /*08d0*/  @!P2 FMUL R20, R2, 0.5 ;  /* 0x3f0000000214a820 */ /* 0x000fe20000400000 */
[----:B------:R-:W-:Y:S01]  /*08e0*/  ISETP.NE.AND P2, PT, R40, -0x1, PT ;  /* 0xffffffff2800780c */ /* 0x000fe20003f45270 */
[----:B------:R-:W-:Y:S01]  /*08f0*/  @!P4 LDS R6, [R42+-0x32c] ;  /* 0xfffcd4002a06c984 */ /* 0x000fe20000000800 */
[----:B---3--:R-:W-:-:S03]  /*0900*/  @!P3 FADD R2, R8, -R11 ;  /* 0x8000000b0802b221 */ /* 0x008fc60000000000 */
[----:B------:R-:W2:Y:S01]  /*0910*/  @!P4 LDS R7, [R42+-0x21c] ;  /* 0xfffde4002a07c984 */ /* 0x000ea20000000800 */
[----:B------:R-:W-:Y:S01]  /*0920*/  @!P3 FMUL R36, R2, 0.5 ;  /* 0x3f0000000224b820 */ /* 0x000fe20000400000 */
[----:B------:R-:W-:Y:S01]  /*0930*/  ISETP.EQ.OR P3, PT, R39, 0x1, !P2 ;  /* 0x000000012700780c */ /* 0x000fe20005762670 */
[----:B0-----:R-:W-:-:S04]  /*0940*/  @!P5 FADD R4, R4, -R5 ;  /* 0x800000050404d221 */ /* 0x001fc80000000000 */
[----:B------:R-:W-:Y:S01]  /*0950*/  @!P5 FMUL R34, R4, 0.5 ;  /* 0x3f0000000422d820 */ /* 0x000fe20000400000 */
[----:B------:R-:W-:-:S13]  /*0960*/  ISETP.EQ.OR P5, PT, R43, UR6, P3 ;  /* 0x000000062b007c0c */ /* 0x000fda0009fa2670 */
[----:B------:R-:W-:Y:S01]  /*0970*/  @!P5 LDS R2, [R42+0x3c0] ;  /* 0x0003c0002a02d984 */ /* 0x000fe20000000800 */
[----:B-1----:R-:W-:-:S03]  /*0980*/  @!P6 FADD R0, R0, -R3 ;  /* 0x800000030000e221 */ /* 0x002fc60000000000 */
[----:B------:R-:W-:Y:S01]  /*0990*/  @!P5 LDS R5, [R42+-0x2a0] ;  /* 0xfffd60002a05d984 */ /* 0x000fe20000000800 */
[----:B------:R-:W-:Y:S01]  /*09a0*/  @!P6 FMUL R19, R0, 0.5 ;  /* 0x3f0000000013e820 */ /* 0x000fe20000400000 */
[----:B------:R-:W-:Y:S02]  /*09b0*/  ISETP.EQ.OR P6, PT, R43, RZ, P3 ;  /* 0x000000ff2b00720c */ /* 0x000fe40001fc2670 */
[----:B------:R-:W-:Y:S04]  /*09c0*/  @P2 LDS R0, [R42+0x3bc] ;  /* 0x0003bc002a002984 */ /* 0x000fe80000000800 */
[----:B------:R-:W0:Y:S01]  /*09d0*/  @P2 LDS R3, [R42+0x8c] ;  /* 0x00008c002a032984 */ /* 0x000e220000000800 */
[----:B--2---:R-:W-:-:S04]  /*09e0*/  @!P4 FADD R6, R6, -R7 ;  /* 0x800000070606c221 */ /* 0x004fc80000000000 */
[----:B------:R-:W-:Y:S01]  /*09f0*/  @!P4 FMUL R18, R6, 0.5 ;  /* 0x3f0000000612c820 */ /* 0x000fe20000400000 */
[----:B------:R-:W-:Y:S01]  /*0a00*/  ISETP.EQ.OR P4, PT, R44, RZ, P3 ;  /* 0x000000ff2c00720c */ /* 0x000fe20001f82670 */
[----:B------:R-:W-:Y:S04]  /*0a10*/  @!P6 LDS R4, [R42+0x3b8] ;  /* 0x0003b8002a04e984 */ /* 0x000fe80000000800 */
[----:B------:R-:W1:Y:S08]  /*0a20*/  @!P6 LDS R7, [R42+-0x2a8] ;  /* 0xfffd58002a07e984 */ /* 0x000e700000000800 */
[----:B------:R-:W-:Y:S04]  /*0a30*/  @!P4 LDS R6, [R42+0x334] ;  /* 0x000334002a06c984 */ /* 0x000fe80000000800 */
[----:B------:R-:W2:Y:S01]  /*0a40*/  @!P4 LDS R9, [R42+-0x32c] ;  /* 0xfffcd4002a09c984 */ /* 0x000ea20000000800 */
[----:B0-----:R-:W-:Y:S01]  /*0a50*/  @P2 FADD R16, R0, -R3 ;  /* 0x8000000300102221 */ /* 0x001fe20000000000 */
[----:B------:R-:W-:Y:S01]  /*0a60*/  ISETP.EQ.OR P2, PT, R44, UR7, P3 ;  /* 0x000000072c007c0c */ /* 0x000fe20009f42670 */
[----:B------:R-:W-:-:S04]  /*0a70*/  @!P5 FADD R0, R2, -R5 ;  /* 0x800000050200d221 */ /* 0x000fc80000000000 */
[----:B------:R-:W-:Y:S01]  /*0a80*/  @!P5 FMUL R21, R0, 0.5 ;  /* 0x3f0000000015d820 */ /* 0x000fe20000400000 */
[----:B------:R-:W-:Y:S01]  /*0a90*/  ISETP.NE.AND P5, PT, R43, RZ, PT ;  /* 0x000000ff2b00720c */ /* 0x000fe20003fa5270 */
[----:B------:R-:W-:Y:S01]  /*0aa0*/  @!P3 LDS R0, [R42+0x3bc] ;  /* 0x0003bc002a00b984 */ /* 0x000fe20000000800 */
[----:B-1----:R-:W-:-:S05]  /*0ab0*/  @!P6 FADD R2, R4, -R7 ;  /* 0x800000070402e221 */ /* 0x002fca0000000000 */
[----:B------:R-:W-:Y:S01]  /*0ac0*/  @!P2 LDS R8, [R42+0x444] ;  /* 0x000444002a08a984 */ /* 0x000fe20000000800 */
[----:B------:R-:W-:Y:S01]  /*0ad0*/  @!P6 FMUL R17, R2, 0.5 ;  /* 0x3f0000000211e820 */ /* 0x000fe20000400000 */
[----:B------:R-:W-:Y:S02]  /*0ae0*/  ISETP.NE.AND P6, PT, R43, UR6, PT ;  /* 0x000000062b007c0c */ /* 0x000fe4000bfc5270 */
[----:B------:R-:W-:Y:S01]  /*0af0*/  @!P2 LDS R11, [R42+-0x21c] ;  /* 0xfffde4002a0ba984 */ /* 0x000fe20000000800 */
[----:B--2---:R-:W-:-:S03]  /*0b00*/  @!P4 FADD R3, R6, -R9 ;  /* 0x800000090603c221 */ /* 0x004fc60000000000 */
[----:B------:R-:W-:Y:S01]  /*0b10*/  @P5 LDS R6, [R42+0x8c] ;  /* 0x00008c002a065984 */ /* 0x000fe20000000800 */
[----:B------:R-:W-:Y:S01]  /*0b20*/  @!P4 FMUL R15, R3, 0.5 ;  /* 0x3f000000030fc820 */ /* 0x000fe20000400000 */
[----:B------:R-:W-:Y:S02]  /*0b30*/  ISETP.NE.AND P4, PT, R44, RZ, PT ;  /* 0x000000ff2c00720c */ /* 0x000fe40003f85270 */
[----:B------:R-:W0:Y:S04]  /*0b40*/  @!P3 LDS R3, [R42+-0x2a4] ;  /* 0xfffd5c002a03b984 */ /* 0x000e280000000800 */
[----:B------:R-:W1:Y:S04]  /*0b50*/  @P5 LDS R9, [R42+0x88] ;  /* 0x000088002a095984 */ /* 0x000e680000000800 */
[----:B------:R-:W-:Y:S04]  /*0b60*/  @P6 LDS R5, [R42+0x90] ;  /* 0x000090002a056984 */ /* 0x000fe80000000800 */
[----:B------:R-:W2:Y:S04]  /*0b70*/  @P6 LDS R2, [R42+0x8c] ;  /* 0x00008c002a026984 */ /* 0x000ea80000000800 */
[----:B------:R-:W-:Y:S04]  /*0b80*/  @P4 LDS R4, [R42+0x4] ;  /* 0x000004002a044984 */ /* 0x000fe80000000800 */
[----:B------:R-:W3:Y:S01]  /*0b90*/  @P4 LDS R7, [R42+0x8c] ;  /* 0x00008c002a074984 */ /* 0x000ee20000000800 */
[----:B0-----:R-:W-:Y:S01]  /*0ba0*/  @!P3 FADD R0, R0, -R3 ;  /* 0x800000030000b221 */ /* 0x001fe20000000000 */
[----:B------:R-:W-:Y:S01]  /*0bb0*/  @!P2 FADD R3, R8, -R11 ;  /* 0x8000000b0803a221 */ /* 0x000fe20000000000 */
[----:B------:R-:W-:-:S02]  /*0bc0*/  IMAD.MOV.U32 R11, RZ, RZ, RZ ;  /* 0x000000ffff0b7224 */ /* 0x000fc400078e00ff */
[----:B------:R-:W-:Y:S01]  /*0bd0*/  @!P3 FMUL R14, R0, 0.5 ;  /* 0x3f000000000eb820 */ /* 0x000fe20000400000 */
[----:B------:R-:W-:Y:S01]  /*0be0*/  @!P2 FMUL R13, R3, 0.5 ;  /* 0x3f000000030da820 */ /* 0x000fe20000400000 */
[C---:B------:R-:W-:Y:S01]  /*0bf0*/  ISETP.EQ.OR P2, PT, R44.reuse, RZ, P1 ;  /* 0x000000ff2c00720c */ /* 0x040fe20000f42670 */
[----:B-1----:R-:W-:Y:S01]  /*0c00*/  @P5 FADD R12, -R9, R6 ;  /* 0x00000006090c5221 */ /* 0x002fe20000000100 */
[----:B------:R-:W-:Y:S01]  /*0c10*/  ISETP.NE.AND P3, PT, R39, 0x1, PT ;  /* 0x000000012700780c */ /* 0x000fe20003f65270 */
[----:B------:R-:W-:Y:S01]  /*0c20*/  @!P1 LDS R0, [R42+0x90] ;  /* 0x000090002a009984 */ /* 0x000fe20000000800 */
[----:B------:R-:W-:Y:S01]  /*0c30*/  ISETP.EQ.OR P5, PT, R44, UR7, P1 ;  /* 0x000000072c007c0c */ /* 0x000fe20008fa2670 */
[----:B--2---:R-:W-:Y:S01]  /*0c40*/  @P6 FADD R28, R5, -R2 ;  /* 0x80000002051c6221 */ /* 0x004fe20000000000 */
[C---:B------:R-:W-:Y:S01]  /*0c50*/  FSETP.GEU.AND P6, PT, R12.reuse, RZ, PT ;  /* 0x000000ff0c00720b */ /* 0x040fe20003fce000 */
[----:B------:R-:W0:Y:S03]  /*0c60*/  @!P1 LDS R3, [R42+0x88] ;  /* 0x000088002a039984 */ /* 0x000e260000000800 */
[----:B------:R-:W-:-:S03]  /*0c70*/  FSEL R10, -R12, RZ, !P6 ;  /* 0x000000ff0c0a7208 */ /* 0x000fc60007000100 */
[----:B------:R-:W-:Y:S01]  /*0c80*/  @!P2 LDS R2, [R42+0x8] ;  /* 0x000008002a02a984 */ /* 0x000fe20000000800 */
[----:B---3--:R-:W-:Y:S01]  /*0c90*/  @P4 FADD R11, R4, -R7 ;  /* 0x80000007040b4221 */ /* 0x008fe20000000000 */
[----:B------:R-:W-:Y:S01]  /*0ca0*/  ISETP.EQ.OR P4, PT, R40, -0x1, P1 ;  /* 0xffffffff2800780c */ /* 0x000fe20000f82670 */
[----:B------:R-:W-:Y:S01]  /*0cb0*/  FMUL R10, R10, R10 ;  /* 0x0000000a0a0a7220 */ /* 0x000fe20000400000 */
[----:B------:R-:W1:Y:S01]  /*0cc0*/  @!P2 LDS R5, [R42] ;  /* 0x000000002a05a984 */ /* 0x000e620000000800 */
[----:B------:R-:W-:Y:S02]  /*0cd0*/  ISETP.EQ.OR P6, PT, R39, 0x1, P1 ;  /* 0x000000012700780c */ /* 0x000fe40000fc2670 */
[----:B------:R-:W-:Y:S01]  /*0ce0*/  FMNMX R9, RZ, R28, !PT ;  /* 0x0000001cff097209 */ /* 0x000fe20007800000 */
[----:B------:R-:W-:Y:S04]  /*0cf0*/  @P3 LDS R24, [R42+0x8c] ;  /* 0x00008c002a183984 */ /* 0x000fe80000000800 */
[----:B------:R-:W2:Y:S01]  /*0d00*/  @P3 LDS R29, [R42+-0x2a4] ;  /* 0xfffd5c002a1d3984 */ /* 0x000ea20000000800 */
[----:B------:R-:W-:Y:S01]  /*0d10*/  FFMA R27, R9, R9, R10 ;  /* 0x00000009091b7223 */ /* 0x000fe2000000000a */
[----:B------:R-:W-:Y:S01]  /*0d20*/  IMAD.MOV.U32 R9, RZ, RZ, RZ ;  /* 0x000000ffff097224 */ /* 0x000fe200078e00ff */
[----:B------:R-:W-:Y:S01]  /*0d30*/  MOV R10, RZ ;  /* 0x000000ff000a7202 */ /* 0x000fe20000000f00 */
[----:B------:R-:W-:Y:S01]  /*0d40*/  @!P5 LDS R4, [R42+0x118] ;  /* 0x000118002a04d984 */ /* 0x000fe20000000800 */
[----:B------:R-:W-:-:S03]  /*0d50*/  VIADD R22, R27, 0xf3000000 ;  /* 0xf30000001b167836 */ /* 0x000fc60000000000 */
[----:B------:R-:W3:Y:S04]  /*0d60*/  @!P5 LDS R7, [R42+0x110] ;  /* 0x000110002a07d984 */ /* 0x000ee80000000800 */
[----:B------:R-:W-:Y:S04]  /*0d70*/  @!P4 LDS R6, [R42+0x3c0] ;  /* 0x0003c0002a06c984 */ /* 0x000fe80000000800 */
[----:B------:R-:W4:Y:S04]  /*0d80*/  @!P4 LDS R23, [R42+0x3b8] ;  /* 0x0003b8002a17c984 */ /* 0x000f280000000800 */
[----:B------:R-:W-:Y:S01]  /*0d90*/  @!P6 LDS R8, [R42+-0x2a0] ;  /* 0xfffd60002a08e984 */ /* 0x000fe20000000800 */
[----:B0-----:R-:W-:-:S03]  /*0da0*/  @!P1 FADD R0, R0, -R3 ;  /* 0x8000000300009221 */ /* 0x001fc60000000000 */
[----:B------:R-:W0:Y:S01]  /*0db0*/  @!P6 LDS R25, [R42+-0x2a8] ;  /* 0xfffd58002a19e984 */ /* 0x000e220000000800 */
[----:B-1----:R-:W-:Y:S01]  /*0dc0*/  @!P2 FADD R2, R2, -R5 ;  /* 0x800000050202a221 */ /* 0x002fe20000000000 */
[----:B------:R-:W-:-:S03]  /*0dd0*/  HFMA2 R5, -RZ, RZ, 0, 0 ;  /* 0x00000000ff057431 */ /* 0x000fc600000001ff */
[----:B------:R-:W-:Y:S02]  /*0de0*/  @!P2 FMUL R10, R2, 0.5 ;  /* 0x3f000000020aa820 */ /* 0x000fe40000400000 */
[----:B------:R1:W0:Y:S01]  /*0df0*/  MUFU.RSQ R2, R27 ;  /* 0x0000001b00027308 */ /* 0x0002220000001400 */
[----:B------:R-:W-:Y:S01]  /*0e00*/  @!P1 FMUL R5, R0, 0.5 ;  /* 0x3f00000000059820 */ /* 0x000fe20000400000 */
[----:B--2---:R-:W-:Y:S01]  /*0e10*/  @P3 FADD R9, -R29, R24 ;  /* 0x000000181d093221 */ /* 0x004fe20000000100 */
[----:B------:R-:W-:Y:S01]  /*0e20*/  ISETP.GT.U32.AND P3, PT, R22, 0x727fffff, PT ;  /* 0x727fffff1600780c */ /* 0x000fe20003f64070 */
[----:B---3--:R-:W-:Y:S01]  /*0e30*/  @!P5 FADD R4, R4, -R7 ;  /* 0x800000070404d221 */ /* 0x008fe20000000000 */
[----:B----4-:R-:W-:Y:S01]  /*0e40*/  @!P4 FADD R23, R6, -R23 ;  /* 0x800000170617c221 */ /* 0x010fe20000000000 */
[----:B------:R-:W-:-:S03]  /*0e50*/  CS2R R6, SRZ ;  /* 0x0000000000067805 */ /* 0x000fc6000001ff00 */
[----:B------:R-:W-:Y:S01]  /*0e60*/  @!P4 FMUL R7, R23, 0.5 ;  /* 0x3f0000001707c820 */ /* 0x000fe20000400000 */
[----:B0-----:R-:W-:Y:S01]  /*0e70*/  @!P6 FADD R25, R8, -R25 ;  /* 0x800000190819e221 */ /* 0x001fe20000000000 */
[----:B------:R-:W-:Y:S02]  /*0e80*/  IMAD.MOV.U32 R8, RZ, RZ, RZ ;  /* 0x000000ffff087224 */ /* 0x000fe400078e00ff */
[----:B------:R-:W-:Y:S01]  /*0e90*/  @!P5 FMUL R8, R4, 0.5 ;  /* 0x3f0000000408d820 */ /* 0x000fe20000400000 */
[----:B------:R-:W-:Y:S02]  /*0ea0*/  @!P6 FMUL R6, R25, 0.5 ;  /* 0x3f0000001906e820 */ /* 0x000fe40000400000 */
[----:B-1----:R-:W-:Y:S05]  /*0eb0*/  @!P3 BRA `(.L_x_9) ;  /* 0x000000000014b947 */ /* 0x002fea0003800000 */
[----:B------:R-:W-:Y:S01]  /*0ec0*/  IMAD.MOV.U32 R0, RZ, RZ, R27 ;  /* 0x000000ffff007224 */ /* 0x000fe200078e001b */
[----:B------:R-:W-:-:S07]  /*0ed0*/  MOV R26, 0xef0 ;  /* 0x00000ef0001a7802 */ /* 0x000fce0000000f00 */
[----:B------:R-:W-:Y:S05]  /*0ee0*/  CALL.REL.NOINC `($__internal_2_$__cuda_sm20_sqrt_rn_f32_slowpath) ;  /* 0x0000002800247944 */ /* 0x000fea0003c00000 */
[----:B------:R-:W-:Y:S01]  /*0ef0*/  IMAD.MOV.U32 R4, RZ, RZ, R0 ;  /* 0x000000ffff047224 */ /* 0x000fe200078e0000 */
[----:B------:R-:W-:Y:S06]  /*0f00*/  BRA `(.L_x_10) ;  /* 0x0000000000107947 */ /* 0x000fec0003800000 */
.L_x_9:
[----:B------:R-:W-:Y:S01]  /*0f10*/  FMUL.FTZ R4, R27, R2 ;  /* 0x000000021b047220 */ /* 0x000fe20000410000 */
[----:B------:R-:W-:-:S03]  /*0f20*/  FMUL.FTZ R0, R2, 0.5 ;  /* 0x3f00000002007820 */ /* 0x000fc60000410000 */
[----:B------:R-:W-:-:S04]  /*0f30*/  FFMA R3, -R4, R4, R27 ;  /* 0x0000000404037223 */ /* 0x000fc8000000011b */
[----:B------:R-:W-:-:S07]  /*0f40*/  FFMA R4, R3, R0, R4 ;  /* 0x0000000003047223 */ /* 0x000fce0000000004 */
.L_x_10:
[----:B------:R-:W-:Y:S05]  /*0f50*/  BSYNC.RECONVERGENT B1 ;  /* 0x0000000000017941 */ /* 0x000fea0003800200 */
.L_x_8:
[C---:B------:R-:W-:Y:S01]  /*0f60*/  FSETP.GEU.AND P2, PT, R35.reuse, RZ, PT ;  /* 0x000000ff2300720b */ /* 0x040fe20003f4e000 */
[----:B------:R-:W-:Y:S01]  /*0f70*/  BSSY.RECONVERGENT B1, `(.L_x_11) ;  /* 0x0000011000017945 */ /* 0x000fe20003800200 */
[----:B------:R-:W-:Y:S02]  /*0f80*/  FMNMX R0, RZ, R11, !PT ;  /* 0x0000000bff007209 */ /* 0x000fe40007800000 */
[----:B------:R-:W-:-:S05]  /*0f90*/  FSEL R2, -R35, RZ, !P2 ;  /* 0x000000ff23027208 */ /* 0x000fca0005000100 */
[----:B------:R-:W-:-:S04]  /*0fa0*/  FMUL R3, R2, R2 ;  /* 0x0000000202037220 */ /* 0x000fc80000400000 */
[----:B------:R-:W-:-:S04]  /*0fb0*/  FFMA R3, R0, R0, R3 ;  /* 0x0000000000037223 */ /* 0x000fc80000000003 */
[----:B------:R0:W1:Y:S01]  /*0fc0*/  MUFU.RSQ R2, R3 ;  /* 0x0000000300027308 */ /* 0x0000620000001400 */
[----:B------:R-:W-:-:S04]  /*0fd0*/  IADD3 R0, PT, PT, R3, -0xd000000, RZ ;  /* 0xf300000003007810 */ /* 0x000fc80007ffe0ff */
[----:B------:R-:W-:-:S13]  /*0fe0*/  ISETP.GT.U32.AND P2, PT, R0, 0x727fffff, PT ;  /* 0x727fffff0000780c */ /* 0x000fda0003f44070 */
[----:B01----:R-:W-:Y:S05]  /*0ff0*/  @!P2 BRA `(.L_x_12) ;  /* 0x000000000010a947 */ /* 0x003fea0003800000 */
[----:B------:R-:W-:Y:S01]  /*1000*/  IMAD.MOV.U32 R0, RZ, RZ, R3 ;  /* 0x000000ffff007224 */ /* 0x000fe200078e0003 */
[----:B------:R-:W-:-:S07]  /*1010*/  MOV R26, 0x1030 ;  /* 0x00001030001a7802 */ /* 0x000fce0000000f00 */
[----:B------:R-:W-:Y:S05]  /*1020*/  CALL.REL.NOINC `($__internal_2_$__cuda_sm20_sqrt_rn_f32_slowpath) ;  /* 0x0000002400d47944 */ /* 0x000fea0003c00000 */
[----:B------:R-:W-:Y:S05]  /*1030*/  BRA `(.L_x_13) ;  /* 0x0000000000107947 */ /* 0x000fea0003800000 */
.L_x_12:
[----:B------:R-:W-:Y:S01]  /*1040*/  FMUL.FTZ R0, R3, R2 ;  /* 0x0000000203007220 */ /* 0x000fe20000410000 */
[----:B------:R-:W-:-:S03]  /*1050*/  FMUL.FTZ R2, R2, 0.5 ;  /* 0x3f00000002027820 */ /* 0x000fc60000410000 */
[----:B------:R-:W-:-:S04]  /*1060*/  FFMA R3, -R0, R0, R3 ;  /* 0x0000000000037223 */ /* 0x000fc80000000103 */
[----:B------:R-:W-:-:S07]  /*1070*/  FFMA R0, R3, R2, R0 ;  /* 0x0000000203007223 */ /* 0x000fce0000000000 */
.L_x_13:
[----:B------:R-:W-:Y:S05]  /*1080*/  BSYNC.RECONVERGENT B1 ;  /* 0x0000000000017941 */ /* 0x000fea0003800200 */
.L_x_11:
[C---:B------:R-:W-:Y:S01]  /*1090*/  FSETP.GEU.AND P2, PT, R9.reuse, RZ, PT ;  /* 0x000000ff0900720b */ /* 0x040fe20003f4e000 */
[----:B------:R-:W-:Y:S01]  /*10a0*/  BSSY.RECONVERGENT B1, `(.L_x_14) ;  /* 0x0000013000017945 */ /* 0x000fe20003800200 */
[----:B------:R-:W-:Y:S02]  /*10b0*/  FMNMX R2, RZ, R16, !PT ;  /* 0x00000010ff027209 */ /* 0x000fe40007800000 */
[----:B------:R-:W-:-:S05]  /*10c0*/  FSEL R3, -R9, RZ, !P2 ;  /* 0x000000ff09037208 */ /* 0x000fca0005000100 */
[----:B------:R-:W-:-:S04]  /*10d0*/  FMUL R3, R3, R3 ;  /* 0x0000000303037220 */ /* 0x000fc80000400000 */
[----:B------:R-:W-:-:S04]  /*10e0*/  FFMA R23, R2, R2, R3 ;  /* 0x0000000202177223 */ /* 0x000fc80000000003 */
[----:B------:R-:W-:Y:S01]  /*10f0*/  VIADD R3, R23, 0xf3000000 ;  /* 0xf300000017037836 */ /* 0x000fe20000000000 */
[----:B------:R0:W1:Y:S04]  /*1100*/  MUFU.RSQ R2, R23 ;  /* 0x0000001700027308 */ /* 0x0000680000001400 */
[----:B------:R-:W-:Y:S01]  /*1110*/  ISETP.GT.U32.AND P2, PT, R3, 0x727fffff, PT ;  /* 0x727fffff0300780c */ /* 0x000fe20003f44070 */
[----:B------:R-:W-:-:S04]  /*1120*/  FMUL R3, R0, R0 ;  /* 0x0000000000037220 */ /* 0x000fc80000400000 */
[----:B------:R-:W-:-:S08]  /*1130*/  FFMA R27, R4, R4, R3 ;  /* 0x00000004041b7223 */ /* 0x000fd00000000003 */
[----:B01----:R-:W-:Y:S05]  /*1140*/  @!P2 BRA `(.L_x_15) ;  /* 0x000000000010a947 */ /* 0x003fea0003800000 */
[----:B------:R-:W-:Y:S02]  /*1150*/  MOV R0, R23 ;  /* 0x0000001700007202 */ /* 0x000fe40000000f00 */
[----:B------:R-:W-:-:S07]  /*1160*/  MOV R26, 0x1180 ;  /* 0x00001180001a7802 */ /* 0x000fce0000000f00 */
[----:B------:R-:W-:Y:S05]  /*1170*/  CALL.REL.NOINC `($__internal_2_$__cuda_sm20_sqrt_rn_f32_slowpath) ;  /* 0x0000002400807944 */ /* 0x000fea0003c00000 */
[----:B------:R-:W-:Y:S05]  /*1180*/  BRA `(.L_x_16) ;  /* 0x0000000000107947 */ /* 0x000fea0003800000 */
.L_x_15:
[----:B------:R-:W-:Y:S01]  /*1190*/  FMUL.FTZ R0, R23, R2 ;  /* 0x0000000217007220 */ /* 0x000fe20000410000 */
[----:B------:R-:W-:-:S03]  /*11a0*/  FMUL.FTZ R2, R2, 0.5 ;  /* 0x3f00000002027820 */ /* 0x000fc60000410000 */
[----:B------:R-:W-:-:S04]  /*11b0*/  FFMA R3, -R0, R0, R23 ;  /* 0x0000000000037223 */ /* 0x000fc80000000117 */
[----:B------:R-:W-:-:S07]  /*11c0*/  FFMA R0, R3, R2, R0 ;  /* 0x0000000203007223 */ /* 0x000fce0000000000 */
.L_x_16:
[----:B------:R-:W-:Y:S05]  /*11d0*/  BSYNC.RECONVERGENT B1 ;  /* 0x0000000000017941 */ /* 0x000fea0003800200 */
.L_x_14:
[----:B------:R-:W-:Y:S01]  /*11e0*/  FFMA R27, R0, R0, R27 ;  /* 0x00000000001b7223 */ /* 0x000fe2000000001b */
[----:B------:R-:W-:Y:S03]  /*11f0*/  BSSY.RECONVERGENT B1, `(.L_x_17) ;  /* 0x000000e000017945 */ /* 0x000fe60003800200 */
[----:B------:R-:W-:Y:S01]  /*1200*/  VIADD R2, R27, 0xf3000000 ;  /* 0xf30000001b027836 */ /* 0x000fe20000000000 */
[----:B------:R0:W1:Y:S04]  /*1210*/  MUFU.RSQ R0, R27 ;  /* 0x0000001b00007308 */ /* 0x0000680000001400 */
[----:B------:R-:W-:-:S13]  /*1220*/  ISETP.GT.U32.AND P2, PT, R2, 0x727fffff, PT ;  /* 0x727fffff0200780c */ /* 0x000fda0003f44070 */
[----:B01----:R-:W-:Y:S05]  /*1230*/  @!P2 BRA `(.L_x_18) ;  /* 0x000000000014a947 */ /* 0x003fea0003800000 */
[----:B------:R-:W-:Y:S01]  /*1240*/  IMAD.MOV.U32 R0, RZ, RZ, R27 ;  /* 0x000000ffff007224 */ /* 0x000fe200078e001b */
[----:B------:R-:W-:-:S07]  /*1250*/  MOV R26, 0x1270 ;  /* 0x00001270001a7802 */ /* 0x000fce0000000f00 */
[----:B------:R-:W-:Y:S05]  /*1260*/  CALL.REL.NOINC `($__internal_2_$__cuda_sm20_sqrt_rn_f32_slowpath) ;  /* 0x0000002400447944 */ /* 0x000fea0003c00000 */
[----:B------:R-:W-:Y:S01]  /*1270*/  MOV R4, R0 ;  /* 0x0000000000047202 */ /* 0x000fe20000000f00 */
[----:B------:R-:W-:Y:S06]  /*1280*/  BRA `(.L_x_19) ;  /* 0x0000000000107947 */ /* 0x000fec0003800000 */
.L_x_18:
[----:B------:R-:W-:Y:S01]  /*1290*/  FMUL.FTZ R4, R27, R0 ;  /* 0x000000001b047220 */ /* 0x000fe20000410000 */
[----:B------:R-:W-:-:S03]  /*12a0*/  FMUL.FTZ R0, R0, 0.5 ;  /* 0x3f00000000007820 */ /* 0x000fc60000410000 */
[----:B------:R-:W-:-:S04]  /*12b0*/  FFMA R3, -R4, R4, R27 ;  /* 0x0000000404037223 */ /* 0x000fc8000000011b */
[----:B------:R-:W-:-:S07]  /*12c0*/  FFMA R4, R3, R0, R4 ;  /* 0x0000000003047223 */ /* 0x000fce0000000004 */
.L_x_19:
[----:B------:R-:W-:Y:S05]  /*12d0*/  BSYNC.RECONVERGENT B1 ;  /* 0x0000000000017941 */ /* 0x000fea0003800200 */
.L_x_17:
[C---:B------:R-:W-:Y:S01]  /*12e0*/  FSETP.GT.AND P2, PT, R12.reuse, RZ, PT ;  /* 0x000000ff0c00720b */ /* 0x040fe20003f44000 */
[----:B------:R-:W-:Y:S01]  /*12f0*/  BSSY.RECONVERGENT B1, `(.L_x_20) ;  /* 0x0000012000017945 */ /* 0x000fe20003800200 */
[----:B------:R-:W-:Y:S02]  /*1300*/  FMNMX R0, RZ, R28, PT ;  /* 0x0000001cff007209 */ /* 0x000fe40003800000 */
[----:B------:R-:W-:-:S05]  /*1310*/  FSEL R2, -R12, RZ, P2 ;  /* 0x000000ff0c027208 */ /* 0x000fca0001000100 */
[----:B------:R-:W-:-:S04]  /*1320*/  FMUL R3, R2, R2 ;  /* 0x0000000202037220 */ /* 0x000fc80000400000 */
[----:B------:R-:W-:-:S04]  /*1330*/  FFMA R3, R0, R0, R3 ;  /* 0x0000000000037223 */ /* 0x000fc80000000003 */
        /* <DEDUP_REMOVED lines=9> */
.L_x_21:
[----:B------:R-:W-:Y:S01]  /*13d0*/  FMUL.FTZ R22, R3, R0 ;  /* 0x0000000003167220 */ /* 0x000fe20000410000 */
[----:B------:R-:W-:-:S03]  /*13e0*/  FMUL.FTZ R0, R0, 0.5 ;  /* 0x3f00000000007820 */ /* 0x000fc60000410000 */
[----:B------:R-:W-:-:S04]  /*13f0*/  FFMA R3, -R22, R22, R3 ;  /* 0x0000001616037223 */ /* 0x000fc80000000103 */
[----:B------:R-:W-:-:S07]  /*1400*/  FFMA R22, R3, R0, R22 ;  /* 0x0000000003167223 */ /* 0x000fce0000000016 */
.L_x_22:
[----:B------:R-:W-:Y:S05]  /*1410*/  BSYNC.RECONVERGENT B1 ;  /* 0x0000000000017941 */ /* 0x000fea0003800200 */
.L_x_20:
        /* <DEDUP_REMOVED lines=13> */
[----:B------:R-:W-:Y:S05]  /*14f0*/  BRA `(.L_x_25) ;  /* 0x0000000000107947 */ /* 0x000fea0003800000 */
.L_x_24:
[----:B------:R-:W-:Y:S01]  /*1500*/  FMUL.FTZ R0, R3, R2 ;  /* 0x0000000203007220 */ /* 0x000fe20000410000 */
[----:B------:R-:W-:-:S03]  /*1510*/  FMUL.FTZ R2, R2, 0.5 ;  /* 0x3f00000002027820 */ /* 0x000fc60000410000 */
[----:B------:R-:W-:-:S04]  /*1520*/  FFMA R3, -R0, R0, R3 ;  /* 0x0000000000037223 */ /* 0x000fc80000000103 */
[----:B------:R-:W-:-:S07]  /*1530*/  FFMA R0, R3, R2, R0 ;  /* 0x0000000203007223 */ /* 0x000fce0000000000 */
.L_x_25:
[----:B------:R-:W-:Y:S05]  /*1540*/  BSYNC.RECONVERGENT B1 ;  /* 0x0000000000017941 */ /* 0x000fea0003800200 */
.L_x_23:
[C---:B------:R-:W-:Y:S01]  /*1550*/  FSETP.GT.AND P2, PT, R9.reuse, RZ, PT ;  /* 0x000000ff0900720b */ /* 0x040fe20003f44000 */
[----:B------:R-:W-:Y:S01]  /*1560*/  BSSY.RECONVERGENT B1, `(.L_x_26) ;  /* 0x0000013000017945 */ /* 0x000fe20003800200 */
[----:B------:R-:W-:Y:S02]  /*1570*/  FMNMX R2, RZ, R16, PT ;  /* 0x00000010ff027209 */ /* 0x000fe40003800000 */
[----:B------:R-:W-:-:S05]  /*1580*/  FSEL R3, -R9, RZ, P2 ;  /* 0x000000ff09037208 */ /* 0x000fca0001000100 */
[----:B------:R-:W-:-:S04]  /*1590*/  FMUL R3, R3, R3 ;  /* 0x0000000303037220 */ /* 0x000fc80000400000 */
[----:B------:R-:W-:-:S04]  /*15a0*/  FFMA R23, R2, R2, R3 ;  /* 0x0000000202177223 */ /* 0x000fc80000000003 */
[----:B------:R0:W1:Y:S01]  /*15b0*/  MUFU.RSQ R2, R23 ;  /* 0x0000001700027308 */ /* 0x0000620000001400 */
[----:B------:R-:W-:-:S04]  /*15c0*/  IADD3 R3, PT, PT, R23, -0xd000000, RZ ;  /* 0xf300000017037810 */ /* 0x000fc80007ffe0ff */
[----:B------:R-:W-:Y:S01]  /*15d0*/  ISETP.GT.U32.AND P2, PT, R3, 0x727fffff, PT ;  /* 0x727fffff0300780c */ /* 0x000fe20003f44070 */
[----:B------:R-:W-:-:S04]  /*15e0*/  FMUL R3, R0, R0 ;  /* 0x0000000000037220 */ /* 0x000fc80000400000 */
[----:B------:R-:W-:-:S08]  /*15f0*/  FFMA R27, R22, R22, R3 ;  /* 0x00000016161b7223 */ /* 0x000fd00000000003 */
[----:B01----:R-:W-:Y:S05]  /*1600*/  @!P2 BRA `(.L_x_27) ;  /* 0x000000000010a947 */ /* 0x003fea0003800000 */
[----:B------:R-:W-:Y:S01]  /*1610*/  IMAD.MOV.U32 R0, RZ, RZ, R23 ;  /* 0x000000ffff007224 */ /* 0x000fe200078e0017 */
[----:B------:R-:W-:-:S07]  /*1620*/  MOV R26, 0x1640 ;  /* 0x00001640001a7802 */ /* 0x000fce0000000f00 */
[----:B------:R-:W-:Y:S05]  /*1630*/  CALL.REL.NOINC `($__internal_2_$__cuda_sm20_sqrt_rn_f32_slowpath) ;  /* 0x0000002000507944 */ /* 0x000fea0003c00000 */
[----:B------:R-:W-:Y:S05]  /*1640*/  BRA `(.L_x_28) ;  /* 0x0000000000107947 */ /* 0x000fea0003800000 */
.L_x_27:
[----:B------:R-:W-:Y:S01]  /*1650*/  FMUL.FTZ R0, R23, R2 ;  /* 0x0000000217007220 */ /* 0x000fe20000410000 */
[----:B------:R-:W-:-:S03]  /*1660*/  FMUL.FTZ R2, R2, 0.5 ;  /* 0x3f00000002027820 */ /* 0x000fc60000410000 */
[----:B------:R-:W-:-:S04]  /*1670*/  FFMA R3, -R0, R0, R23 ;  /* 0x0000000000037223 */ /* 0x000fc80000000117 */
[----:B------:R-:W-:-:S07]  /*1680*/  FFMA R0, R3, R2, R0 ;  /* 0x0000000203007223 */ /* 0x000fce0000000000 */
.L_x_28:
[----:B------:R-:W-:Y:S05]  /*1690*/  BSYNC.RECONVERGENT B1 ;  /* 0x0000000000017941 */ /* 0x000fea0003800200 */
.L_x_26:
[----:B------:R-:W-:Y:S01]  /*16a0*/  FFMA R0, R0, R0, R27 ;  /* 0x0000000000007223 */ /* 0x000fe2000000001b */
[----:B------:R-:W-:Y:S03]  /*16b0*/  BSSY.RECONVERGENT B1, `(.L_x_29) ;  /* 0x000000d000017945 */ /* 0x000fe60003800200 */
[----:B------:R-:W-:Y:S01]  /*16c0*/  VIADD R2, R0, 0xf3000000 ;  /* 0xf300000000027836 */ /* 0x000fe20000000000 */
[----:B------:R0:W1:Y:S04]  /*16d0*/  MUFU.RSQ R23, R0 ;  /* 0x0000000000177308 */ /* 0x0000680000001400 */
[----:B------:R-:W-:-:S13]  /*16e0*/  ISETP.GT.U32.AND P2, PT, R2, 0x727fffff, PT ;  /* 0x727fffff0200780c */ /* 0x000fda0003f44070 */
[----:B01----:R-:W-:Y:S05]  /*16f0*/  @!P2 BRA `(.L_x_30) ;  /* 0x000000000010a947 */ /* 0x003fea0003800000 */
[----:B------:R-:W-:-:S07]  /*1700*/  MOV R26, 0x1720 ;  /* 0x00001720001a7802 */ /* 0x000fce0000000f00 */
[----:B------:R-:W-:Y:S05]  /*1710*/  CALL.REL.NOINC `($__internal_2_$__cuda_sm20_sqrt_rn_f32_slowpath) ;  /* 0x0000002000187944 */ /* 0x000fea0003c00000 */
[----:B------:R-:W-:Y:S01]  /*1720*/  MOV R3, R0 ;  /* 0x0000000000037202 */ /* 0x000fe20000000f00 */
[----:B------:R-:W-:Y:S06]  /*1730*/  BRA `(.L_x_31) ;  /* 0x0000000000107947 */ /* 0x000fec0003800000 */
.L_x_30:
[----:B------:R-:W-:Y:S01]  /*1740*/  FMUL.FTZ R3, R0, R23 ;  /* 0x0000001700037220 */ /* 0x000fe20000410000 */
[----:B------:R-:W-:-:S03]  /*1750*/  FMUL.FTZ R2, R23, 0.5 ;  /* 0x3f00000017027820 */ /* 0x000fc60000410000 */
[----:B------:R-:W-:-:S04]  /*1760*/  FFMA R0, -R3, R3, R0 ;  /* 0x0000000303007223 */ /* 0x000fc80000000100 */
[----:B------:R-:W-:-:S07]  /*1770*/  FFMA R3, R0, R2, R3 ;  /* 0x0000000200037223 */ /* 0x000fce0000000003 */
.L_x_31:
[----:B------:R-:W-:Y:S05]  /*1780*/  BSYNC.RECONVERGENT B1 ;  /* 0x0000000000017941 */ /* 0x000fea0003800200 */
.L_x_29:
[----:B------:R-:W-:Y:S01]  /*1790*/  FADD R20, R20, R19 ;  /* 0x0000001314147221 */ /* 0x000fe20000000000 */
[----:B------:R-:W-:Y:S01]  /*17a0*/  FFMA R0, R28, R28, 1.1920928955078125e-07 ;  /* 0x340000001c007423 */ /* 0x000fe2000000001c */
[----:B------:R-:W-:Y:S01]  /*17b0*/  FADD R24, R21, R14 ;  /* 0x0000000e15187221 */ /* 0x000fe20000000000 */
[----:B------:R-:W-:Y:S01]  /*17c0*/  F2F.F64.F32 R28, R28 ;  /* 0x0000001c001c7310 */ /* 0x000fe20000201800 */
[----:B------:R-:W-:Y:S01]  /*17d0*/  FMUL R2, R20, R20 ;  /* 0x0000001414027220 */ /* 0x000fe20000400000 */
[----:B------:R-:W-:Y:S01]  /*17e0*/  BSSY.RECONVERGENT B1, `(.L_x_32) ;  /* 0x000001b000017945 */ /* 0x000fe20003800200 */
[----:B------:R-:W-:-:S05]  /*17f0*/  FMUL R24, R24, R24 ;  /* 0x0000001818187220 */ /* 0x000fca0000400000 */
[----:B------:R-:W-:Y:S08]  /*1800*/  F2F.F64.F32 R22, R0 ;  /* 0x0000000000167310 */ /* 0x000ff00000201800 */
[----:B------:R-:W0:Y:S08]  /*1810*/  F2F.F64.F32 R20, R2 ;  /* 0x0000000200147310 */ /* 0x000e300000201800 */
[----:B------:R-:W1:Y:S01]  /*1820*/  F2F.F64.F32 R26, R24 ;  /* 0x00000018001a7310 */ /* 0x000e620000201800 */
[----:B0-----:R-:W-:-:S08]  /*1830*/  DFMA R20, R20, 0.25, R22 ;  /* 0x3fd000001414782b */ /* 0x001fd00000000016 */
[----:B-1----:R-:W-:Y:S01]  /*1840*/  DFMA R26, R26, 0.25, R20 ;  /* 0x3fd000001a1a782b */ /* 0x002fe20000000014 */
[----:B------:R-:W-:Y:S01]  /*1850*/  IMAD.MOV.U32 R20, RZ, RZ, 0x0 ;  /* 0x00000000ff147424 */ /* 0x000fe200078e00ff */
[----:B------:R-:W-:-:S04]  /*1860*/  MOV R21, 0x3fd80000 ;  /* 0x3fd8000000157802 */ /* 0x000fc80000000f00 */
[----:B------:R-:W0:Y:S04]  /*1870*/  MUFU.RSQ64H R31, R27 ;  /* 0x0000001b001f7308 */ /* 0x000e280000001c00 */
[----:B------:R-:W-:-:S05]  /*1880*/  VIADD R30, R27, 0xfcb00000 ;  /* 0xfcb000001b1e7836 */ /* 0x000fca0000000000 */
[----:B------:R-:W-:Y:S01]  /*1890*/  ISETP.GE.U32.AND P2, PT, R30, 0x7ca00000, PT ;  /* 0x7ca000001e00780c */ /* 0x000fe20003f46070 */
[----:B0-----:R-:W-:-:S08]  /*18a0*/  DMUL R22, R30, R30 ;  /* 0x0000001e1e167228 */ /* 0x001fd00000000000 */
[----:B------:R-:W-:-:S08]  /*18b0*/  DFMA R22, R26, -R22, 1 ;  /* 0x3ff000001a16742b */ /* 0x000fd00000000816 */
[----:B------:R-:W-:Y:S02]  /*18c0*/  DFMA R20, R22, R20, 0.5 ;  /* 0x3fe000001614742b */ /* 0x000fe40000000014 */
[----:B------:R-:W-:-:S08]  /*18d0*/  DMUL R46, R30, R22 ;  /* 0x000000161e2e7228 */ /* 0x000fd00000000000 */
[----:B------:R-:W-:-:S08]  /*18e0*/  DFMA R46, R20, R46, R30 ;  /* 0x0000002e142e722b */ /* 0x000fd0000000001e */
[----:B------:R-:W-:Y:S02]  /*18f0*/  DMUL R20, R26, R46 ;  /* 0x0000002e1a147228 */ /* 0x000fe40000000000 */
[----:B------:R-:W-:Y:S02]  /*1900*/  VIADD R23, R47, 0xfff00000 ;  /* 0xfff000002f177836 */ /* 0x000fe40000000000 */
[----:B------:R-:W-:-:S04]  /*1910*/  IMAD.MOV.U32 R22, RZ, RZ, R46 ;  /* 0x000000ffff167224 */ /* 0x000fc800078e002e */
[----:B------:R-:W-:-:S08]  /*1920*/  DFMA R24, R20, -R20, R26 ;  /* 0x800000141418722b */ /* 0x000fd0000000001a */
[----:B------:R-:W-:Y:S01]  /*1930*/  DFMA R32, R24, R22, R20 ;  /* 0x000000161820722b */ /* 0x000fe20000000014 */
[----:B------:R-:W-:Y:S10]  /*1940*/  @!P2 BRA `(.L_x_33) ;  /* 0x000000000010a947 */ /* 0x000ff40003800000 */
[----:B------:R-:W-:Y:S01]  /*1950*/  MOV R22, R46 ;  /* 0x0000002e00167202 */ /* 0x000fe20000000f00 */
[----:B------:R-:W-:Y:S01]  /*1960*/  IMAD.MOV.U32 R2, RZ, RZ, R30 ;  /* 0x000000ffff027224 */ /* 0x000fe200078e001e */
[----:B------:R-:W-:-:S07]  /*1970*/  MOV R0, 0x1990 ;  /* 0x0000199000007802 */ /* 0x000fce0000000f00 */
[----:B------:R-:W-:Y:S05]  /*1980*/  CALL.REL.NOINC `($__internal_1_$__cuda_sm20_dsqrt_rn_f64_mediumpath_v1) ;  /* 0x0000001800d47944 */ /* 0x000fea0003c00000 */
.L_x_33:
[----:B------:R-:W-:Y:S05]  /*1990*/  BSYNC.RECONVERGENT B1 ;  /* 0x0000000000017941 */ /* 0x000fea0003800200 */
.L_x_32:
[----:B------:R-:W0:Y:S01]  /*19a0*/  MUFU.RCP64H R23, R33 ;  /* 0x0000002100177308 */ /* 0x000e220000001800 */
[----:B------:R-:W-:Y:S01]  /*19b0*/  IMAD.MOV.U32 R22, RZ, RZ, 0x1 ;  /* 0x00000001ff167424 */ /* 0x000fe200078e00ff */
[----:B------:R-:W-:Y:S01]  /*19c0*/  FSETP.GEU.AND P3, PT, |R29|, 6.5827683646048100446e-37, PT ;  /* 0x036000001d00780b */ /* 0x000fe20003f6e200 */
[----:B------:R-:W-:Y:S04]  /*19d0*/  BSSY.RECONVERGENT B1, `(.L_x_34) ;  /* 0x000000f000017945 */ /* 0x000fe80003800200 */
[----:B0-----:R-:W-:-:S08]  /*19e0*/  DFMA R20, R22, -R32, 1 ;  /* 0x3ff000001614742b */ /* 0x001fd00000000820 */
[----:B------:R-:W-:-:S08]  /*19f0*/  DFMA R20, R20, R20, R20 ;  /* 0x000000141414722b */ /* 0x000fd00000000014 */
[----:B------:R-:W-:-:S08]  /*1a00*/  DFMA R20, R22, R20, R22 ;  /* 0x000000141614722b */ /* 0x000fd00000000016 */
[----:B------:R-:W-:-:S08]  /*1a10*/  DFMA R22, R20, -R32, 1 ;  /* 0x3ff000001416742b */ /* 0x000fd00000000820 */
[----:B------:R-:W-:-:S08]  /*1a20*/  DFMA R22, R20, R22, R20 ;  /* 0x000000161416722b */ /* 0x000fd00000000014 */
[----:B------:R-:W-:-:S08]  /*1a30*/  DMUL R20, R28, R22 ;  /* 0x000000161c147228 */ /* 0x000fd00000000000 */
[----:B------:R-:W-:-:S08]  /*1a40*/  DFMA R48, R20, -R32, R28 ;  /* 0x800000201430722b */ /* 0x000fd0000000001c */
[----:B------:R-:W-:-:S10]  /*1a50*/  DFMA R48, R22, R48, R20 ;  /* 0x000000301630722b */ /* 0x000fd40000000014 */
[----:B------:R-:W-:-:S05]  /*1a60*/  FFMA R0, RZ, R33, R49 ;  /* 0x00000021ff007223 */ /* 0x000fca0000000031 */
[----:B------:R-:W-:-:S13]  /*1a70*/  FSETP.GT.AND P2, PT, |R0|, 1.469367938527859385e-39, PT ;  /* 0x001000000000780b */ /* 0x000fda0003f44200 */
[----:B------:R-:W-:Y:S05]  /*1a80*/  @P2 BRA P3, `(.L_x_35) ;  /* 0x00000000000c2947 */ /* 0x000fea0001800000 */
[----:B------:R-:W-:Y:S02]  /*1a90*/  MOV R25, R29 ;  /* 0x0000001d00197202 */ /* 0x000fe40000000f00 */
[----:B------:R-:W-:-:S07]  /*1aa0*/  MOV R46, 0x1ac0 ;  /* 0x00001ac0002e7802 */ /* 0x000fce0000000f00 */
[----:B------:R-:W-:Y:S05]  /*1ab0*/  CALL.REL.NOINC `($__internal_0_$__cuda_sm20_div_rn_f64_full) ;  /* 0x00000014000c7944 */ /* 0x000fea0003c00000 */
.L_x_35:
[----:B------:R-:W-:Y:S05]  /*1ac0*/  BSYNC.RECONVERGENT B1 ;  /* 0x0000000000017941 */ /* 0x000fea0003800200 */
.L_x_34:
        /* <DEDUP_REMOVED lines=10> */
[----:B0-----:R-:W-:-:S07]  /*1b70*/  DFMA R20, R22, 0.25, R20 ;  /* 0x3fd000001614782b */ /* 0x001fce0000000014 */
[----:B------:R0:W2:Y:S01]  /*1b80*/  F2F.F32.F64 R10, R48 ;  /* 0x00000030000a7310 */ /* 0x0000a20000301000 */
[----:B-1----:R-:W-:Y:S01]  /*1b90*/  DFMA R26, R26, 0.25, R20 ;  /* 0x3fd000001a1a782b */ /* 0x002fe20000000014 */
[----:B------:R-:W-:Y:S01]  /*1ba0*/  MOV R20, 0x0 ;  /* 0x0000000000147802 */ /* 0x000fe20000000f00 */
[----:B------:R-:W-:-:S05]  /*1bb0*/  IMAD.MOV.U32 R21, RZ, RZ, 0x3fd80000 ;  /* 0x3fd80000ff157424 */ /* 0x000fca00078e00ff */
[----:B------:R-:W1:Y:S03]  /*1bc0*/  MUFU.RSQ64H R31, R27 ;  /* 0x0000001b001f7308 */ /* 0x000e660000001c00 */
[----:B------:R-:W-:-:S05]  /*1bd0*/  VIADD R30, R27, 0xfcb00000 ;  /* 0xfcb000001b1e7836 */ /* 0x000fca0000000000 */
[----:B------:R-:W-:Y:S01]  /*1be0*/  ISETP.GE.U32.AND P2, PT, R30, 0x7ca00000, PT ;  /* 0x7ca000001e00780c */ /* 0x000fe20003f46070 */
[----:B-1----:R-:W-:-:S08]  /*1bf0*/  DMUL R22, R30, R30 ;  /* 0x0000001e1e167228 */ /* 0x002fd00000000000 */
[----:B------:R-:W-:-:S08]  /*1c00*/  DFMA R22, R26, -R22, 1 ;  /* 0x3ff000001a16742b */ /* 0x000fd00000000816 */
[----:B------:R-:W-:Y:S02]  /*1c10*/  DFMA R20, R22, R20, 0.5 ;  /* 0x3fe000001614742b */ /* 0x000fe40000000014 */
[----:B------:R-:W-:-:S08]  /*1c20*/  DMUL R32, R30, R22 ;  /* 0x000000161e207228 */ /* 0x000fd00000000000 */
[----:B------:R-:W-:-:S08]  /*1c30*/  DFMA R32, R20, R32, R30 ;  /* 0x000000201420722b */ /* 0x000fd0000000001e */
[----:B------:R-:W-:Y:S02]  /*1c40*/  DMUL R20, R26, R32 ;  /* 0x000000201a147228 */ /* 0x000fe40000000000 */
[----:B------:R-:W-:Y:S01]  /*1c50*/  IADD3 R23, PT, PT, R33, -0x100000, RZ ;  /* 0xfff0000021177810 */ /* 0x000fe20007ffe0ff */
[----:B------:R-:W-:-:S05]  /*1c60*/  IMAD.MOV.U32 R22, RZ, RZ, R32 ;  /* 0x000000ffff167224 */ /* 0x000fca00078e0020 */
[----:B------:R-:W-:-:S08]  /*1c70*/  DFMA R24, R20, -R20, R26 ;  /* 0x800000141418722b */ /* 0x000fd0000000001a */
[----:B------:R-:W-:Y:S01]  /*1c80*/  DFMA R46, R24, R22, R20 ;  /* 0x00000016182e722b */ /* 0x000fe20000000014 */
[----:B0-2---:R-:W-:Y:S10]  /*1c90*/  @!P2 BRA `(.L_x_37) ;  /* 0x000000000018a947 */ /* 0x005ff40003800000 */
[----:B------:R-:W-:Y:S01]  /*1ca0*/  MOV R22, R32 ;  /* 0x0000002000167202 */ /* 0x000fe20000000f00 */
[----:B------:R-:W-:Y:S01]  /*1cb0*/  IMAD.MOV.U32 R2, RZ, RZ, R30 ;  /* 0x000000ffff027224 */ /* 0x000fe200078e001e */
[----:B------:R-:W-:-:S07]  /*1cc0*/  MOV R0, 0x1ce0 ;  /* 0x00001ce000007802 */ /* 0x000fce0000000f00 */
[----:B------:R-:W-:Y:S05]  /*1cd0*/  CALL.REL.NOINC `($__internal_1_$__cuda_sm20_dsqrt_rn_f64_mediumpath_v1) ;  /* 0x0000001800007944 */ /* 0x000fea0003c00000 */
[----:B------:R-:W-:Y:S01]  /*1ce0*/  MOV R46, R32 ;  /* 0x00000020002e7202 */ /* 0x000fe20000000f00 */
[----:B------:R-:W-:-:S07]  /*1cf0*/  IMAD.MOV.U32 R47, RZ, RZ, R33 ;  /* 0x000000ffff2f7224 */ /* 0x000fce00078e0021 */
.L_x_37:
[----:B------:R-:W-:Y:S05]  /*1d00*/  BSYNC.RECONVERGENT B1 ;  /* 0x0000000000017941 */ /* 0x000fea0003800200 */
.L_x_36:
[----:B------:R-:W0:Y:S01]  /*1d10*/  MUFU.RCP64H R23, R47 ;  /* 0x0000002f00177308 */ /* 0x000e220000001800 */
[----:B------:R-:W-:Y:S01]  /*1d20*/  HFMA2 R22, -RZ, RZ, 0, 5.9604644775390625e-08 ;  /* 0x00000001ff167431 */ /* 0x000fe200000001ff */
        /* <DEDUP_REMOVED lines=13> */
[----:B------:R-:W-:Y:S01]  /*1e00*/  MOV R32, R46 ;  /* 0x0000002e00207202 */ /* 0x000fe20000000f00 */
[----:B------:R-:W-:Y:S01]  /*1e10*/  IMAD.MOV.U32 R25, RZ, RZ, R29 ;  /* 0x000000ffff197224 */ /* 0x000fe200078e001d */
[----:B------:R-:W-:Y:S01]  /*1e20*/  MOV R46, 0x1e50 ;  /* 0x00001e50002e7802 */ /* 0x000fe20000000f00 */
[----:B------:R-:W-:-:S07]  /*1e30*/  IMAD.MOV.U32 R33, RZ, RZ, R47 ;  /* 0x000000ffff217224 */ /* 0x000fce00078e002f */
[----:B------:R-:W-:Y:S05]  /*1e40*/  CALL.REL.NOINC `($__internal_0_$__cuda_sm20_div_rn_f64_full) ;  /* 0x0000001000287944 */ /* 0x000fea0003c00000 */
.L_x_39:
[----:B------:R-:W-:Y:S05]  /*1e50*/  BSYNC.RECONVERGENT B1 ;  /* 0x0000000000017941 */ /* 0x000fea0003800200 */
.L_x_38:
        /* <DEDUP_REMOVED lines=13> */
[----:B------:R-:W-:Y:S01]  /*1f30*/  IMAD.MOV.U32 R20, RZ, RZ, 0x0 ;  /* 0x00000000ff147424 */ /* 0x000fe200078e00ff */
[----:B------:R-:W-:-:S05]  /*1f40*/  MOV R21, 0x3fd80000 ;  /* 0x3fd8000000157802 */ /* 0x000fca0000000f00 */
[----:B------:R-:W1:Y:S03]  /*1f50*/  MUFU.RSQ64H R31, R27 ;  /* 0x0000001b001f7308 */ /* 0x000e660000001c00 */
[----:B------:R-:W-:-:S04]  /*1f60*/  IADD3 R30, PT, PT, R27, -0x3500000, RZ ;  /* 0xfcb000001b1e7810 */ /* 0x000fc80007ffe0ff */
[----:B------:R-:W-:Y:S02]  /*1f70*/  ISETP.GE.U32.AND P2, PT, R30, 0x7ca00000, PT ;  /* 0x7ca000001e00780c */ /* 0x000fe40003f46070 */
[----:B-1----:R-:W-:-:S08]  /*1f80*/  DMUL R22, R30, R30 ;  /* 0x0000001e1e167228 */ /* 0x002fd00000000000 */
[----:B------:R-:W-:-:S08]  /*1f90*/  DFMA R22, R26, -R22, 1 ;  /* 0x3ff000001a16742b */ /* 0x000fd00000000816 */
[----:B------:R-:W-:Y:S02]  /*1fa0*/  DFMA R20, R22, R20, 0.5 ;  /* 0x3fe000001614742b */ /* 0x000fe40000000014 */
[----:B------:R-:W-:-:S08]  /*1fb0*/  DMUL R32, R30, R22 ;  /* 0x000000161e207228 */ /* 0x000fd00000000000 */
[----:B------:R-:W-:-:S08]  /*1fc0*/  DFMA R32, R20, R32, R30 ;  /* 0x000000201420722b */ /* 0x000fd0000000001e */
[----:B------:R-:W-:Y:S02]  /*1fd0*/  DMUL R20, R26, R32 ;  /* 0x000000201a147228 */ /* 0x000fe40000000000 */
[----:B------:R-:W-:Y:S01]  /*1fe0*/  VIADD R23, R33, 0xfff00000 ;  /* 0xfff0000021177836 */ /* 0x000fe20000000000 */
[----:B------:R-:W-:-:S05]  /*1ff0*/  MOV R22, R32 ;  /* 0x0000002000167202 */ /* 0x000fca0000000f00 */
[----:B------:R-:W-:-:S08]  /*2000*/  DFMA R24, R20, -R20, R26 ;  /* 0x800000141418722b */ /* 0x000fd0000000001a */
[----:B------:R-:W-:Y:S01]  /*2010*/  DFMA R46, R24, R22, R20 ;  /* 0x00000016182e722b */ /* 0x000fe20000000014 */
[----:B0-2---:R-:W-:Y:S10]  /*2020*/  @!P2 BRA `(.L_x_41) ;  /* 0x000000000018a947 */ /* 0x005ff40003800000 */
[----:B------:R-:W-:Y:S01]  /*2030*/  IMAD.MOV.U32 R22, RZ, RZ, R32 ;  /* 0x000000ffff167224 */ /* 0x000fe200078e0020 */
[----:B------:R-:W-:Y:S02]  /*2040*/  MOV R2, R30 ;  /* 0x0000001e00027202 */ /* 0x000fe40000000f00 */
[----:B------:R-:W-:-:S07]  /*2050*/  MOV R0, 0x2070 ;  /* 0x0000207000007802 */ /* 0x000fce0000000f00 */
[----:B------:R-:W-:Y:S05]  /*2060*/  CALL.REL.NOINC `($__internal_1_$__cuda_sm20_dsqrt_rn_f64_mediumpath_v1) ;  /* 0x00000014001c7944 */ /* 0x000fea0003c00000 */
[----:B------:R-:W-:Y:S01]  /*2070*/  IMAD.MOV.U32 R46, RZ, RZ, R32 ;  /* 0x000000ffff2e7224 */ /* 0x000fe200078e0020 */
[----:B------:R-:W-:-:S07]  /*2080*/  MOV R47, R33 ;  /* 0x00000021002f7202 */ /* 0x000fce0000000f00 */
.L_x_41:
[----:B------:R-:W-:Y:S05]  /*2090*/  BSYNC.RECONVERGENT B1 ;  /* 0x0000000000017941 */ /* 0x000fea0003800200 */
.L_x_40:
        /* <DEDUP_REMOVED lines=15> */
[----:B------:R-:W-:Y:S01]  /*2190*/  IMAD.MOV.U32 R32, RZ, RZ, R46 ;  /* 0x000000ffff207224 */ /* 0x000fe200078e002e */
[----:B------:R-:W-:Y:S02]  /*21a0*/  MOV R25, R29 ;  /* 0x0000001d00197202 */ /* 0x000fe40000000f00 */
[----:B------:R-:W-:Y:S02]  /*21b0*/  MOV R33, R47 ;  /* 0x0000002f00217202 */ /* 0x000fe40000000f00 */
[----:B------:R-:W-:-:S07]  /*21c0*/  MOV R46, 0x21e0 ;  /* 0x000021e0002e7802 */ /* 0x000fce0000000f00 */
[----:B------:R-:W-:Y:S05]  /*21d0*/  CALL.REL.NOINC `($__internal_0_$__cuda_sm20_div_rn_f64_full) ;  /* 0x0000000c00447944 */ /* 0x000fea0003c00000 */
.L_x_43:
[----:B------:R-:W-:Y:S05]  /*21e0*/  BSYNC.RECONVERGENT B1 ;  /* 0x0000000000017941 */ /* 0x000fea0003800200 */
.L_x_42:
[----:B------:R-:W-:Y:S01]  /*21f0*/  FADD R36, R36, R19 ;  /* 0x0000001324247221 */ /* 0x000fe20000000000 */
[----:B------:R-:W-:Y:S01]  /*2200*/  FFMA R0, R12, R12, 1.1920928955078125e-07 ;  /* 0x340000000c007423 */ /* 0x000fe2000000000c */
[----:B------:R-:W-:Y:S01]  /*2210*/  FADD R2, R17, R14 ;  /* 0x0000000e11027221 */ /* 0x000fe20000000000 */
[----:B------:R-:W-:Y:S01]  /*2220*/  F2F.F32.F64 R11, R48 ;  /* 0x00000030000b7310 */ /* 0x000fe20000301000 */
        /* <DEDUP_REMOVED lines=8> */
[----:B------:R-:W-:Y:S01]  /*22b0*/  MOV R16, 0x0 ;  /* 0x0000000000107802 */ /* 0x000fe20000000f00 */
[----:B------:R-:W-:-:S04]  /*22c0*/  IMAD.MOV.U32 R17, RZ, RZ, 0x3fd80000 ;  /* 0x3fd80000ff117424 */ /* 0x000fc800078e00ff */
[----:B------:R-:W0:Y:S04]  /*22d0*/  MUFU.RSQ64H R29, R27 ;  /* 0x0000001b001d7308 */ /* 0x000e280000001c00 */
[----:B------:R-:W-:-:S05]  /*22e0*/  VIADD R28, R27, 0xfcb00000 ;  /* 0xfcb000001b1c7836 */ /* 0x000fca0000000000 */
[----:B------:R-:W-:Y:S01]  /*22f0*/  ISETP.GE.U32.AND P2, PT, R28, 0x7ca00000, PT ;  /* 0x7ca000001c00780c */ /* 0x000fe20003f46070 */
[----:B0-----:R-:W-:-:S08]  /*2300*/  DMUL R20, R28, R28 ;  /* 0x0000001c1c147228 */ /* 0x001fd00000000000 */
[----:B------:R-:W-:-:S08]  /*2310*/  DFMA R20, R26, -R20, 1 ;  /* 0x3ff000001a14742b */ /* 0x000fd00000000814 */
[----:B------:R-:W-:Y:S02]  /*2320*/  DFMA R16, R20, R16, 0.5 ;  /* 0x3fe000001410742b */ /* 0x000fe40000000010 */
[----:B------:R-:W-:-:S08]  /*2330*/  DMUL R30, R28, R20 ;  /* 0x000000141c1e7228 */ /* 0x000fd00000000000 */
[----:B------:R-:W-:Y:S01]  /*2340*/  DFMA R30, R16, R30, R28 ;  /* 0x0000001e101e722b */ /* 0x000fe2000000001c */
[----:B------:R0:W1:Y:S07]  /*2350*/  F2F.F64.F32 R16, R12 ;  /* 0x0000000c00107310 */ /* 0x00006e0000201800 */
[----:B------:R-:W-:Y:S02]  /*2360*/  DMUL R20, R26, R30 ;  /* 0x0000001e1a147228 */ /* 0x000fe40000000000 */
[----:B------:R-:W-:Y:S01]  /*2370*/  IADD3 R23, PT, PT, R31, -0x100000, RZ ;  /* 0xfff000001f177810 */ /* 0x000fe20007ffe0ff */
[----:B------:R-:W-:-:S05]  /*2380*/  IMAD.MOV.U32 R22, RZ, RZ, R30 ;  /* 0x000000ffff167224 */ /* 0x000fca00078e001e */
[----:B------:R-:W-:-:S08]  /*2390*/  DFMA R24, R20, -R20, R26 ;  /* 0x800000141418722b */ /* 0x000fd0000000001a */
[----:B------:R-:W-:Y:S01]  /*23a0*/  DFMA R32, R24, R22, R20 ;  /* 0x000000161820722b */ /* 0x000fe20000000014 */
[----:B01----:R-:W-:Y:S10]  /*23b0*/  @!P2 BRA `(.L_x_45) ;  /* 0x000000000010a947 */ /* 0x003ff40003800000 */
[----:B------:R-:W-:Y:S01]  /*23c0*/  MOV R22, R30 ;  /* 0x0000001e00167202 */ /* 0x000fe20000000f00 */
[----:B------:R-:W-:Y:S01]  /*23d0*/  IMAD.MOV.U32 R2, RZ, RZ, R28 ;  /* 0x000000ffff027224 */ /* 0x000fe200078e001c */
[----:B------:R-:W-:-:S07]  /*23e0*/  MOV R0, 0x2400 ;  /* 0x0000240000007802 */ /* 0x000fce0000000f00 */
[----:B------:R-:W-:Y:S05]  /*23f0*/  CALL.REL.NOINC `($__internal_1_$__cuda_sm20_dsqrt_rn_f64_mediumpath_v1) ;  /* 0x0000001000387944 */ /* 0x000fea0003c00000 */
.L_x_45:
[----:B------:R-:W-:Y:S05]  /*2400*/  BSYNC.RECONVERGENT B1 ;  /* 0x0000000000017941 */ /* 0x000fea0003800200 */
.L_x_44:
[----:B------:R-:W0:Y:S01]  /*2410*/  MUFU.RCP64H R23, R33 ;  /* 0x0000002100177308 */ /* 0x000e220000001800 */
[----:B------:R-:W-:Y:S01]  /*2420*/  MOV R22, 0x1 ;  /* 0x0000000100167802 */ /* 0x000fe20000000f00 */
[----:B------:R-:W-:Y:S01]  /*2430*/  BSSY.RECONVERGENT B1, `(.L_x_46) ;  /* 0x0000013000017945 */ /* 0x000fe20003800200 */
[----:B------:R-:W-:-:S04]  /*2440*/  FSETP.GEU.AND P3, PT, |R17|, 6.5827683646048100446e-37, PT ;  /* 0x036000001100780b */ /* 0x000fc80003f6e200 */
        /* <DEDUP_REMOVED lines=13> */
[----:B------:R-:W-:-:S07]  /*2520*/  MOV R46, 0x2540 ;  /* 0x00002540002e7802 */ /* 0x000fce0000000f00 */
[----:B------:R-:W-:Y:S05]  /*2530*/  CALL.REL.NOINC `($__internal_0_$__cuda_sm20_div_rn_f64_full) ;  /* 0x00000008006c7944 */ /* 0x000fea0003c00000 */
[----:B------:R-:W-:Y:S01]  /*2540*/  IMAD.MOV.U32 R28, RZ, RZ, R48 ;  /* 0x000000ffff1c7224 */ /* 0x000fe200078e0030 */
[----:B------:R-:W-:-:S07]  /*2550*/  MOV R29, R49 ;  /* 0x00000031001d7202 */ /* 0x000fce0000000f00 */
.L_x_47:
[----:B------:R-:W-:Y:S05]  /*2560*/  BSYNC.RECONVERGENT B1 ;  /* 0x0000000000017941 */ /* 0x000fea0003800200 */
.L_x_46:
[----:B------:R-:W-:Y:S01]  /*2570*/  FADD R8, R8, R5 ;  /* 0x0000000508087221 */ /* 0x000fe20000000000 */
[----:B------:R-:W-:Y:S01]  /*2580*/  FFMA R0, R35, R35, 1.1920928955078125e-07 ;  /* 0x3400000023007423 */ /* 0x000fe20000000023 */
[----:B------:R-:W-:Y:S01]  /*2590*/  FADD R2, R13, R14 ;  /* 0x0000000e0d027221 */ /* 0x000fe20000000000 */
[----:B------:R-:W-:Y:S01]  /*25a0*/  MOV R30, 0x0 ;  /* 0x00000000001e7802 */ /* 0x000fe20000000f00 */
[----:B------:R-:W-:Y:S01]  /*25b0*/  FMUL R8, R8, R8 ;  /* 0x0000000808087220 */ /* 0x000fe20000400000 */
[----:B------:R-:W-:Y:S01]  /*25c0*/  F2F.F64.F32 R16, R0 ;  /* 0x0000000000107310 */ /* 0x000fe20000201800 */
[----:B------:R-:W-:Y:S01]  /*25d0*/  FMUL R2, R2, R2 ;  /* 0x0000000202027220 */ /* 0x000fe20000400000 */
[----:B------:R-:W-:Y:S01]  /*25e0*/  IMAD.MOV.U32 R31, RZ, RZ, 0x3fd80000 ;  /* 0x3fd80000ff1f7424 */ /* 0x000fe200078e00ff */
[----:B------:R-:W-:Y:S05]  /*25f0*/  BSSY.RECONVERGENT B1, `(.L_x_48) ;  /* 0x0000019000017945 */ /* 0x000fea0003800200 */
[----:B------:R-:W0:Y:S08]  /*2600*/  F2F.F64.F32 R12, R8 ;  /* 0x00000008000c7310 */ /* 0x000e300000201800 */
[----:B------:R-:W1:Y:S01]  /*2610*/  F2F.F64.F32 R26, R2 ;  /* 0x00000002001a7310 */ /* 0x000e620000201800 */
[----:B0-----:R-:W-:-:S07]  /*2620*/  DFMA R12, R12, 0.25, R16 ;  /* 0x3fd000000c0c782b */ /* 0x001fce0000000010 */
[----:B------:R0:W2:Y:S01]  /*2630*/  F2F.F32.F64 R5, R28 ;  /* 0x0000001c00057310 */ /* 0x0000a20000301000 */
[----:B-1----:R-:W-:-:S07]  /*2640*/  DFMA R26, R26, 0.25, R12 ;  /* 0x3fd000001a1a782b */ /* 0x002fce000000000c */
[----:B------:R-:W1:Y:S03]  /*2650*/  MUFU.RSQ64H R17, R27 ;  /* 0x0000001b00117308 */ /* 0x000e660000001c00 */
[----:B------:R-:W-:-:S05]  /*2660*/  VIADD R16, R27, 0xfcb00000 ;  /* 0xfcb000001b107836 */ /* 0x000fca0000000000 */
[----:B------:R-:W-:Y:S01]  /*2670*/  ISETP.GE.U32.AND P2, PT, R16, 0x7ca00000, PT ;  /* 0x7ca000001000780c */ /* 0x000fe20003f46070 */
[----:B-1----:R-:W-:-:S08]  /*2680*/  DMUL R12, R16, R16 ;  /* 0x00000010100c7228 */ /* 0x002fd00000000000 */
[----:B------:R-:W-:-:S08]  /*2690*/  DFMA R12, R26, -R12, 1 ;  /* 0x3ff000001a0c742b */ /* 0x000fd0000000080c */
[----:B------:R-:W-:Y:S02]  /*26a0*/  DFMA R30, R12, R30, 0.5 ;  /* 0x3fe000000c1e742b */ /* 0x000fe4000000001e */
[----:B------:R-:W-:-:S08]  /*26b0*/  DMUL R12, R16, R12 ;  /* 0x0000000c100c7228 */ /* 0x000fd00000000000 */
[----:B------:R-:W-:Y:S02]  /*26c0*/  DFMA R30, R30, R12, R16 ;  /* 0x0000000c1e1e722b */ /* 0x000fe40000000010 */
[----:B------:R0:W1:Y:S06]  /*26d0*/  F2F.F64.F32 R12, R35 ;  /* 0x00000023000c7310 */ /* 0x00006c0000201800 */
[----:B------:R-:W-:Y:S02]  /*26e0*/  DMUL R20, R26, R30 ;  /* 0x0000001e1a147228 */ /* 0x000fe40000000000 */
[----:B------:R-:W-:Y:S01]  /*26f0*/  IADD3 R23, PT, PT, R31, -0x100000, RZ ;  /* 0xfff000001f177810 */ /* 0x000fe20007ffe0ff */
[----:B------:R-:W-:-:S05]  /*2700*/  IMAD.MOV.U32 R22, RZ, RZ, R30 ;  /* 0x000000ffff167224 */ /* 0x000fca00078e001e */
[----:B------:R-:W-:-:S08]  /*2710*/  DFMA R24, R20, -R20, R26 ;  /* 0x800000141418722b */ /* 0x000fd0000000001a */
[----:B------:R-:W-:Y:S01]  /*2720*/  DFMA R32, R24, R22, R20 ;  /* 0x000000161820722b */ /* 0x000fe20000000014 */
[----:B012---:R-:W-:Y:S10]  /*2730*/  @!P2 BRA `(.L_x_49) ;  /* 0x000000000010a947 */ /* 0x007ff40003800000 */
[----:B------:R-:W-:Y:S01]  /*2740*/  MOV R22, R30 ;  /* 0x0000001e00167202 */ /* 0x000fe20000000f00 */
[----:B------:R-:W-:Y:S01]  /*2750*/  IMAD.MOV.U32 R2, RZ, RZ, R16 ;  /* 0x000000ffff027224 */ /* 0x000fe200078e0010 */
[----:B------:R-:W-:-:S07]  /*2760*/  MOV R0, 0x2780 ;  /* 0x0000278000007802 */ /* 0x000fce0000000f00 */
[----:B------:R-:W-:Y:S05]  /*2770*/  CALL.REL.NOINC `($__internal_1_$__cuda_sm20_dsqrt_rn_f64_mediumpath_v1) ;  /* 0x0000000c00587944 */ /* 0x000fea0003c00000 */
.L_x_49:
[----:B------:R-:W-:Y:S05]  /*2780*/  BSYNC.RECONVERGENT B1 ;  /* 0x0000000000017941 */ /* 0x000fea0003800200 */
.L_x_48:
        /* <DEDUP_REMOVED lines=21> */
.L_x_51:
[----:B------:R-:W-:Y:S05]  /*28e0*/  BSYNC.RECONVERGENT B1 ;  /* 0x0000000000017941 */ /* 0x000fea0003800200 */
.L_x_50:
[----:B------:R-:W-:Y:S01]  /*28f0*/  FADD R6, R6, R14 ;  /* 0x0000000e06067221 */ /* 0x000fe20000000000 */
[----:B------:R-:W-:Y:S01]  /*2900*/  FFMA R0, R9, R9, 1.1920928955078125e-07 ;  /* 0x3400000009007423 */ /* 0x000fe20000000009 */
[----:B------:R-:W-:Y:S01]  /*2910*/  FADD R18, R18, R19 ;  /* 0x0000001312127221 */ /* 0x000fe20000000000 */
[----:B------:R-:W-:Y:S02]  /*2920*/  IMAD.MOV.U32 R19, RZ, RZ, 0x3fd80000 ;  /* 0x3fd80000ff137424 */ /* 0x000fe400078e00ff */
[----:B------:R-:W-:Y:S01]  /*2930*/  FMUL R6, R6, R6 ;  /* 0x0000000606067220 */ /* 0x000fe20000400000 */
[----:B------:R-:W-:Y:S01]  /*2940*/  F2F.F64.F32 R12, R0 ;  /* 0x00000000000c7310 */ /* 0x000fe20000201800 */
[----:B------:R-:W-:Y:S01]  /*2950*/  FMUL R2, R18, R18 ;  /* 0x0000001212027220 */ /* 0x000fe20000400000 */
[----:B------:R-:W-:Y:S01]  /*2960*/  MOV R18, 0x0 ;  /* 0x0000000000127802 */ /* 0x000fe20000000f00 */
[----:B------:R-:W-:Y:S05]  /*2970*/  BSSY.RECONVERGENT B1, `(.L_x_52) ;  /* 0x0000019000017945 */ /* 0x000fea0003800200 */
[----:B------:R-:W0:Y:S08]  /*2980*/  F2F.F64.F32 R14, R6 ;  /* 0x00000006000e7310 */ /* 0x000e300000201800 */
[----:B------:R-:W1:Y:S01]  /*2990*/  F2F.F64.F32 R26, R2 ;  /* 0x00000002001a7310 */ /* 0x000e620000201800 */
[----:B0-----:R-:W-:-:S07]  /*29a0*/  DFMA R12, R14, 0.25, R12 ;  /* 0x3fd000000e0c782b */ /* 0x001fce000000000c */
[----:B------:R0:W2:Y:S01]  /*29b0*/  F2F.F32.F64 R6, R16 ;  /* 0x0000001000067310 */ /* 0x0000a20000301000 */
[----:B-1----:R-:W-:-:S07]  /*29c0*/  DFMA R26, R26, 0.25, R12 ;  /* 0x3fd000001a1a782b */ /* 0x002fce000000000c */
[----:B------:R-:W1:Y:S08]  /*29d0*/  F2F.F64.F32 R8, R9 ;  /* 0x0000000900087310 */ /* 0x000e700000201800 */
[----:B------:R-:W3:Y:S01]  /*29e0*/  MUFU.RSQ64H R13, R27 ;  /* 0x0000001b000d7308 */ /* 0x000ee20000001c00 */
[----:B------:R-:W-:-:S05]  /*29f0*/  VIADD R12, R27, 0xfcb00000 ;  /* 0xfcb000001b0c7836 */ /* 0x000fca0000000000 */
[----:B------:R-:W-:Y:S01]  /*2a00*/  ISETP.GE.U32.AND P2, PT, R12, 0x7ca00000, PT ;  /* 0x7ca000000c00780c */ /* 0x000fe20003f46070 */
[----:B---3--:R-:W-:-:S08]  /*2a10*/  DMUL R14, R12, R12 ;  /* 0x0000000c0c0e7228 */ /* 0x008fd00000000000 */
        /* <DEDUP_REMOVED lines=14> */
.L_x_53:
[----:B------:R-:W-:Y:S05]  /*2b00*/  BSYNC.RECONVERGENT B1 ;  /* 0x0000000000017941 */ /* 0x000fea0003800200 */
.L_x_52:
        /* <DEDUP_REMOVED lines=21> */
.L_x_55:
[----:B------:R-:W-:Y:S05]  /*2c60*/  BSYNC.RECONVERGENT B1 ;  /* 0x0000000000017941 */ /* 0x000fea0003800200 */
.L_x_54:
[----:B------:R-:W0:Y:S01]  /*2c70*/  LDC.64 R8, c[0x0][0x390] ;  /* 0x0000e400ff087b82 */ /* 0x000e220000000a00 */
[----:B------:R-:W1:Y:S01]  /*2c80*/  F2F.F32.F64 R12, R12 ;  /* 0x0000000c000c7310 */ /* 0x000e620000301000 */
[----:B------:R-:W-:Y:S01]  /*2c90*/  FADD R5, R10, -R5 ;  /* 0x800000050a057221 */ /* 0x000fe20000000000 */
[----:B------:R-:W-:Y:S01]  /*2ca0*/  FADD R6, R7, -R6 ;  /* 0x8000000607067221 */ /* 0x000fe20000000000 */
[----:B------:R-:W2:Y:S01]  /*2cb0*/  LDS R14, [R42+0x8c] ;  /* 0x00008c002a0e7984 */ /* 0x000ea20000000800 */
[----:B0-----:R-:W-:-:S05]  /*2cc0*/  IMAD.WIDE R8, R37, 0x4, R8 ;  /* 0x0000000425087825 */ /* 0x001fca00078e0208 */
[----:B------:R2:W3:Y:S01]  /*2cd0*/  LDG.E R2, desc[UR10][R8.64] ;  /* 0x0000000a08027981 */ /* 0x0004e2000c1e1900 */
[----:B------:R-:W-:Y:S01]  /*2ce0*/  FADD R5, R5, R6 ;  /* 0x0000000605057221 */ /* 0x000fe20000000000 */
[----:B-1----:R-:W-:Y:S01]  /*2cf0*/  FADD R0, R11, -R12 ;  /* 0x8000000c0b007221 */ /* 0x002fe20000000000 */
[----:B------:R-:W-:Y:S01]  /*2d00*/  UMOV UR12, 0x47ae147b ;  /* 0x47ae147b000c7882 */ /* 0x000fe20000000000 */
[----:B------:R-:W-:Y:S02]  /*2d10*/  UMOV UR13, 0x3f947ae1 ;  /* 0x3f947ae1000d7882 */ /* 0x000fe40000000000 */
[----:B------:R-:W-:-:S04]  /*2d20*/  FADD R0, R5, R0 ;  /* 0x0000000005007221 */ /* 0x000fc80000000000 */
[----:B------:R-:W-:-:S04]  /*2d30*/  FMUL R0, R0, 0.5 ;  /* 0x3f00000000007820 */ /* 0x000fc80000400000 */
[----:B------:R-:W-:Y:S08]  /*2d40*/  F2F.F64.F32 R10, R0 ;  /* 0x00000000000a7310 */ /* 0x000ff00000201800 */
[----:B--2---:R-:W-:Y:S08]  /*2d50*/  F2F.F64.F32 R8, R14 ;  /* 0x0000000e00087310 */ /* 0x004ff00000201800 */
[----:B---3--:R-:W0:Y:S02]  /*2d60*/  F2F.F64.F32 R6, R2 ;  /* 0x0000000200067310 */ /* 0x008e240000201800 */
[----:B0-----:R-:W-:Y:S01]  /*2d70*/  DMUL R6, R6, -UR12 ;  /* 0x8000000c06067c28 */ /* 0x001fe20008000000 */
[----:B------:R-:W-:Y:S01]  /*2d80*/  UMOV UR12, 0xf5c28f5c ;  /* 0xf5c28f5c000c7882 */ /* 0x000fe20000000000 */
[----:B------:R-:W-:-:S06]  /*2d90*/  UMOV UR13, 0x3fef5c28 ;  /* 0x3fef5c28000d7882 */ /* 0x000fcc0000000000 */
[----:B------:R-:W-:Y:S01]  /*2da0*/  DFMA R6, R10, UR12, R6 ;  /* 0x0000000c0a067c2b */ /* 0x000fe20008000006 */
[----:B------:R-:W-:Y:S01]  /*2db0*/  UMOV UR12, 0x9999999a ;  /* 0x9999999a000c7882 */ /* 0x000fe20000000000 */
[----:B------:R-:W-:-:S08]  /*2dc0*/  UMOV UR13, 0x3fb99999 ;  /* 0x3fb99999000d7882 */ /* 0x000fd00000000000 */
[----:B------:R-:W0:Y:S02]  /*2dd0*/  F2F.F32.F64 R6, R6 ;  /* 0x0000000600067310 */ /* 0x000e240000301000 */
[----:B0-----:R-:W-:-:S06]  /*2de0*/  FSETP.GT.AND P2, PT, R6, RZ, PT ;  /* 0x000000ff0600720b */ /* 0x001fcc0003f44000 */
[----:B------:R-:W0:Y:S01]  /*2df0*/  F2F.F64.F32 R10, R6 ;  /* 0x00000006000a7310 */ /* 0x000e220000201800 */
[----:B------:R-:W-:Y:S02]  /*2e00*/  FSEL R12, R4, R3, P2 ;  /* 0x00000003040c7208 */ /* 0x000fe40001000000 */
[----:B------:R-:W1:Y:S05]  /*2e10*/  LDC.64 R4, c[0x0][0x380] ;  /* 0x0000e000ff047b82 */ /* 0x000e6a0000000a00 */
[----:B------:R-:W2:Y:S01]  /*2e20*/  F2F.F64.F32 R2, R12 ;  /* 0x0000000c00027310 */ /* 0x000ea20000201800 */
[----:B0-----:R-:W-:-:S08]  /*2e30*/  DMUL R10, R10, UR12 ;  /* 0x0000000c0a0a7c28 */ /* 0x001fd00008000000 */
[----:B--2---:R-:W-:Y:S01]  /*2e40*/  DFMA R2, R10, R2, R8 ;  /* 0x000000020a02722b */ /* 0x004fe20000000008 */
[----:B-1----:R-:W-:-:S09]  /*2e50*/  IMAD.WIDE R4, R37, 0x4, R4 ;  /* 0x0000000425047825 */ /* 0x002fd200078e0204 */
[----:B------:R-:W0:Y:S02]  /*2e60*/  F2F.F32.F64 R3, R2 ;  /* 0x0000000200037310 */ /* 0x000e240000301000 */
[----:B0-----:R0:W-:Y:S02]  /*2e70*/  STG.E desc[UR10][R4.64], R3 ;  /* 0x0000000304007986 */ /* 0x0011e4000c10190a */
.L_x_7:
[----:B------:R-:W-:Y:S05]  /*2e80*/  BSYNC.RECONVERGENT B0 ;  /* 0x0000000000007941 */ /* 0x000fea0003800200 */
.L_x_6:
[----:B------:R-:W-:Y:S01]  /*2e90*/  BAR.SYNC.DEFER_BLOCKING 0x0 ;  /* 0x0000000000007b1d */ /* 0x000fe20000010000 */
[----:B------:R-:W-:Y:S01]  /*2ea0*/  VIADD R40, R40, 0x1 ;  /* 0x0000000128287836 */ /* 0x000fe20000000000 */
[----:B------:R-:W-:Y:S01]  /*2eb0*/  IADD3 R39, PT, PT, R39, 0x1, RZ ;  /* 0x0000000127277810 */ /* 0x000fe20007ffe0ff */
[----:B------:R-:W-:-:S03]  /*2ec0*/  IMAD.MOV.U32 R7, RZ, RZ, R38 ;  /* 0x000000ffff077224 */ /* 0x000fc600078e0026 */
[----:B------:R-:W-:Y:S05]  /*2ed0*/  BRA.U UP0, `(.L_x_56) ;  /* 0xffffffd500847547 */ /* 0x000fea000b83ffff */
[----:B------:R-:W-:Y:S05]  /*2ee0*/  EXIT ;  /* 0x000000000000794d */ /* 0x000fea0003800000 */
        .weak           $__internal_0_$__cuda_sm20_div_rn_f64_full
        .type           $__internal_0_$__cuda_sm20_div_rn_f64_full,@function
        .size           $__internal_0_$__cuda_sm20_div_rn_f64_full,($__internal_1_$__cuda_sm20_dsqrt_rn_f64_mediumpath_v1 - $__internal_0_$__cuda_sm20_div_rn_f64_full)
$__internal_0_$__cuda_sm20_div_rn_f64_full:
[C---:B------:R-:W-:Y:S01]  /*2ef0*/  FSETP.GEU.AND P2, PT, |R33|.reuse, 1.469367938527859385e-39, PT ;  /* 0x001000002100780b */ /* 0x040fe20003f4e200 */
[----:B------:R-:W-:Y:S01]  /*2f00*/  IMAD.MOV.U32 R23, RZ, RZ, R33 ;  /* 0x000000ffff177224 */ /* 0x000fe200078e0021 */
[----:B------:R-:W-:Y:S01]  /*2f10*/  LOP3.LUT R20, R33, 0x800fffff, RZ, 0xc0, !PT ;  /* 0x800fffff21147812 */ /* 0x000fe200078ec0ff */
[----:B------:R-:W-:Y:S01]  /*2f20*/  IMAD.MOV.U32 R24, RZ, RZ, R28 ;  /* 0x000000ffff187224 */ /* 0x000fe200078e001c */
[-C--:B------:R-:W-:Y:S01]  /*2f30*/  MOV R22, R32.reuse ;  /* 0x0000002000167202 */ /* 0x080fe20000000f00 */
[----:B------:R-:W-:Y:S01]  /*2f40*/  IMAD.MOV.U32 R0, RZ, RZ, 0x1ca00000 ;  /* 0x1ca00000ff007424 */ /* 0x000fe200078e00ff */
[----:B------:R-:W-:Y:S01]  /*2f50*/  LOP3.LUT R21, R20, 0x3ff00000, RZ, 0xfc, !PT ;  /* 0x3ff0000014157812 */ /* 0x000fe200078efcff */
[----:B------:R-:W-:Y:S01]  /*2f60*/  BSSY.RECONVERGENT B2, `(.L_x_57) ;  /* 0x0000053000027945 */ /* 0x000fe20003800200 */
[----:B------:R-:W-:Y:S02]  /*2f70*/  MOV R20, R32 ;  /* 0x0000002000147202 */ /* 0x000fe40000000f00 */
[----:B------:R-:W-:-:S02]  /*2f80*/  FSETP.GEU.AND P4, PT, |R25|, 1.469367938527859385e-39, PT ;  /* 0x001000001900780b */ /* 0x000fc40003f8e200 */
[----:B------:R-:W-:Y:S01]  /*2f90*/  MOV R28, 0x1 ;  /* 0x00000001001c7802 */ /* 0x000fe20000000f00 */
[----:B------:R-:W-:Y:S01]  /*2fa0*/  @!P2 DMUL R20, R22, 8.98846567431157953865e+307 ;  /* 0x7fe000001614a828 */ /* 0x000fe20000000000 */
[----:B------:R-:W-:Y:S02]  /*2fb0*/  LOP3.LUT R2, R25, 0x7ff00000, RZ, 0xc0, !PT ;  /* 0x7ff0000019027812 */ /* 0x000fe400078ec0ff */
[----:B------:R-:W-:Y:S02]  /*2fc0*/  LOP3.LUT R47, R33, 0x7ff00000, RZ, 0xc0, !PT ;  /* 0x7ff00000212f7812 */ /* 0x000fe400078ec0ff */
[----:B------:R-:W-:Y:S01]  /*2fd0*/  MOV R48, R2 ;  /* 0x0000000200307202 */ /* 0x000fe20000000f00 */
[----:B------:R-:W0:Y:S01]  /*2fe0*/  MUFU.RCP64H R29, R21 ;  /* 0x00000015001d7308 */ /* 0x000e220000001800 */
[----:B------:R-:W-:-:S03]  /*2ff0*/  ISETP.GE.U32.AND P3, PT, R2, R47, PT ;  /* 0x0000002f0200720c */ /* 0x000fc60003f66070 */
[----:B------:R-:W-:Y:S01]  /*3000*/  @!P4 LOP3.LUT R31, R23, 0x7ff00000, RZ, 0xc0, !PT ;  /* 0x7ff00000171fc812 */ /* 0x000fe200078ec0ff */
[----:B------:R-:W-:Y:S01]  /*3010*/  @!P4 IMAD.MOV.U32 R30, RZ, RZ, RZ ;  /* 0x000000ffff1ec224 */ /* 0x000fe200078e00ff */
[----:B------:R-:W-:Y:S02]  /*3020*/  @!P2 LOP3.LUT R47, R21, 0x7ff00000, RZ, 0xc0, !PT ;  /* 0x7ff00000152fa812 */ /* 0x000fe400078ec0ff */
[----:B------:R-:W-:Y:S02]  /*3030*/  @!P4 ISETP.GE.U32.AND P5, PT, R2, R31, PT ;  /* 0x0000001f0200c20c */ /* 0x000fe40003fa6070 */
[----:B------:R-:W-:Y:S02]  /*3040*/  IADD3 R49, PT, PT, R47, -0x1, RZ ;  /* 0xffffffff2f317810 */ /* 0x000fe40007ffe0ff */
[----:B------:R-:W-:-:S04]  /*3050*/  @!P4 SEL R31, R0, 0x63400000, !P5 ;  /* 0x63400000001fc807 */ /* 0x000fc80006800000 */
[----:B------:R-:W-:Y:S01]  /*3060*/  @!P4 LOP3.LUT R31, R31, 0x80000000, R25, 0xf8, !PT ;  /* 0x800000001f1fc812 */ /* 0x000fe200078ef819 */
[----:B0-----:R-:W-:-:S03]  /*3070*/  DFMA R26, R28, -R20, 1 ;  /* 0x3ff000001c1a742b */ /* 0x001fc60000000814 */
[----:B------:R-:W-:-:S05]  /*3080*/  @!P4 LOP3.LUT R31, R31, 0x100000, RZ, 0xfc, !PT ;  /* 0x001000001f1fc812 */ /* 0x000fca00078efcff */
[----:B------:R-:W-:-:S08]  /*3090*/  DFMA R26, R26, R26, R26 ;  /* 0x0000001a1a1a722b */ /* 0x000fd0000000001a */
[----:B------:R-:W-:Y:S01]  /*30a0*/  DFMA R28, R28, R26, R28 ;  /* 0x0000001a1c1c722b */ /* 0x000fe2000000001c */
[----:B------:R-:W-:Y:S02]  /*30b0*/  SEL R27, R0, 0x63400000, !P3 ;  /* 0x63400000001b7807 */ /* 0x000fe40005800000 */
[----:B------:R-:W-:Y:S02]  /*30c0*/  MOV R26, R24 ;  /* 0x00000018001a7202 */ /* 0x000fe40000000f00 */
[----:B------:R-:W-:-:S03]  /*30d0*/  LOP3.LUT R27, R27, 0x800fffff, R25, 0xf8, !PT ;  /* 0x800fffff1b1b7812 */ /* 0x000fc600078ef819 */
[----:B------:R-:W-:-:S03]  /*30e0*/  DFMA R32, R28, -R20, 1 ;  /* 0x3ff000001c20742b */ /* 0x000fc60000000814 */
[----:B------:R-:W-:-:S05]  /*30f0*/  @!P4 DFMA R26, R26, 2, -R30 ;  /* 0x400000001a1ac82b */ /* 0x000fca000000081e */
[----:B------:R-:W-:-:S05]  /*3100*/  DFMA R32, R28, R32, R28 ;  /* 0x000000201c20722b */ /* 0x000fca000000001c */
[----:B------:R-:W-:-:S03]  /*3110*/  @!P4 LOP3.LUT R48, R27, 0x7ff00000, RZ, 0xc0, !PT ;  /* 0x7ff000001b30c812 */ /* 0x000fc600078ec0ff */
[----:B------:R-:W-:Y:S02]  /*3120*/  DMUL R28, R32, R26 ;  /* 0x0000001a201c7228 */ /* 0x000fe40000000000 */
[----:B------:R-:W-:-:S05]  /*3130*/  VIADD R30, R48, 0xffffffff ;  /* 0xffffffff301e7836 */ /* 0x000fca0000000000 */
[----:B------:R-:W-:Y:S01]  /*3140*/  ISETP.GT.U32.AND P2, PT, R30, 0x7feffffe, PT ;  /* 0x7feffffe1e00780c */ /* 0x000fe20003f44070 */
[----:B------:R-:W-:-:S03]  /*3150*/  DFMA R30, R28, -R20, R26 ;  /* 0x800000141c1e722b */ /* 0x000fc6000000001a */
[----:B------:R-:W-:-:S05]  /*3160*/  ISETP.GT.U32.OR P2, PT, R49, 0x7feffffe, P2 ;  /* 0x7feffffe3100780c */ /* 0x000fca0001744470 */
[----:B------:R-:W-:-:S08]  /*3170*/  DFMA R30, R32, R30, R28 ;  /* 0x0000001e201e722b */ /* 0x000fd0000000001c */
[----:B------:R-:W-:Y:S05]  /*3180*/  @P2 BRA `(.L_x_58) ;  /* 0x00000000006c2947 */ /* 0x000fea0003800000 */
[----:B------:R-:W-:-:S04]  /*3190*/  LOP3.LUT R25, R23, 0x7ff00000, RZ, 0xc0, !PT ;  /* 0x7ff0000017197812 */ /* 0x000fc800078ec0ff */
[CC--:B------:R-:W-:Y:S02]  /*31a0*/  VIADDMNMX R24, R2.reuse, -R25.reuse, 0xb9600000, !PT ;  /* 0xb960000002187446 */ /* 0x0c0fe40007800919 */
[----:B------:R-:W-:Y:S02]  /*31b0*/  ISETP.GE.U32.AND P2, PT, R2, R25, PT ;  /* 0x000000190200720c */ /* 0x000fe40003f46070 */
[----:B------:R-:W-:Y:S02]  /*31c0*/  VIMNMX R24, PT, PT, R24, 0x46a00000, PT ;  /* 0x46a0000018187848 */ /* 0x000fe40003fe0100 */
[----:B------:R-:W-:-:S05]  /*31d0*/  SEL R25, R0, 0x63400000, !P2 ;  /* 0x6340000000197807 */ /* 0x000fca0005000000 */
[----:B------:R-:W-:Y:S02]  /*31e0*/  IMAD.IADD R0, R24, 0x1, -R25 ;  /* 0x0000000118007824 */ /* 0x000fe400078e0a19 */
[----:B------:R-:W-:-:S03]  /*31f0*/  IMAD.MOV.U32 R24, RZ, RZ, RZ ;  /* 0x000000ffff187224 */ /* 0x000fc600078e00ff */
[----:B------:R-:W-:-:S06]  /*3200*/  IADD3 R25, PT, PT, R0, 0x7fe00000, RZ ;  /* 0x7fe0000000197810 */ /* 0x000fcc0007ffe0ff */
[----:B------:R-:W-:-:S10]  /*3210*/  DMUL R28, R30, R24 ;  /* 0x000000181e1c7228 */ /* 0x000fd40000000000 */
[----:B------:R-:W-:-:S13]  /*3220*/  FSETP.GTU.AND P2, PT, |R29|, 1.469367938527859385e-39, PT ;  /* 0x001000001d00780b */ /* 0x000fda0003f4c200 */
[----:B------:R-:W-:Y:S05]  /*3230*/  @P2 BRA `(.L_x_59) ;  /* 0x0000000000942947 */ /* 0x000fea0003800000 */
[----:B------:R-:W-:Y:S01]  /*3240*/  DFMA R20, R30, -R20, R26 ;  /* 0x800000141e14722b */ /* 0x000fe2000000001a */
[----:B------:R-:W-:-:S09]  /*3250*/  MOV R24, RZ ;  /* 0x000000ff00187202 */ /* 0x000fd20000000f00 */
[C---:B------:R-:W-:Y:S02]  /*3260*/  FSETP.NEU.AND P2, PT, R21.reuse, RZ, PT ;  /* 0x000000ff1500720b */ /* 0x040fe40003f4d000 */
[----:B------:R-:W-:-:S04]  /*3270*/  LOP3.LUT R23, R21, 0x80000000, R23, 0x48, !PT ;  /* 0x8000000015177812 */ /* 0x000fc800078e4817 */
[----:B------:R-:W-:-:S07]  /*3280*/  LOP3.LUT R25, R23, R25, RZ, 0xfc, !PT ;  /* 0x0000001917197212 */ /* 0x000fce00078efcff */
[----:B------:R-:W-:Y:S05]  /*3290*/  @!P2 BRA `(.L_x_59) ;  /* 0x00000000007ca947 */ /* 0x000fea0003800000 */
[----:B------:R-:W-:Y:S01]  /*32a0*/  IMAD.MOV R21, RZ, RZ, -R0 ;  /* 0x000000ffff157224 */ /* 0x000fe200078e0a00 */
[----:B------:R-:W-:Y:S01]  /*32b0*/  MOV R20, RZ ;  /* 0x000000ff00147202 */ /* 0x000fe20000000f00 */
[----:B------:R-:W-:-:S05]  /*32c0*/  DMUL.RP R24, R30, R24 ;  /* 0x000000181e187228 */ /* 0x000fca0000008000 */
[----:B------:R-:W-:-:S05]  /*32d0*/  DFMA R20, R28, -R20, R30 ;  /* 0x800000141c14722b */ /* 0x000fca000000001e */
[----:B------:R-:W-:Y:S02]  /*32e0*/  LOP3.LUT R23, R25, R23, RZ, 0x3c, !PT ;  /* 0x0000001719177212 */ /* 0x000fe400078e3cff */
[----:B------:R-:W-:-:S04]  /*32f0*/  IADD3 R20, PT, PT, -R0, -0x43300000, RZ ;  /* 0xbcd0000000147810 */ /* 0x000fc80007ffe1ff */
[----:B------:R-:W-:-:S04]  /*3300*/  FSETP.NEU.AND P2, PT, |R21|, R20, PT ;  /* 0x000000141500720b */ /* 0x000fc80003f4d200 */
[----:B------:R-:W-:Y:S02]  /*3310*/  FSEL R28, R24, R28, !P2 ;  /* 0x0000001c181c7208 */ /* 0x000fe40005000000 */
[----:B------:R-:W-:Y:S01]  /*3320*/  FSEL R29, R23, R29, !P2 ;  /* 0x0000001d171d7208 */ /* 0x000fe20005000000 */
[----:B------:R-:W-:Y:S06]  /*3330*/  BRA `(.L_x_59) ;  /* 0x0000000000547947 */ /* 0x000fec0003800000 */
.L_x_58:
[----:B------:R-:W-:-:S14]  /*3340*/  DSETP.NAN.AND P2, PT, R24, R24, PT ;  /* 0x000000181800722a */ /* 0x000fdc0003f48000 */
[----:B------:R-:W-:Y:S05]  /*3350*/  @P2 BRA `(.L_x_60) ;  /* 0x0000000000442947 */ /* 0x000fea0003800000 */
[----:B------:R-:W-:-:S14]  /*3360*/  DSETP.NAN.AND P2, PT, R22, R22, PT ;  /* 0x000000161600722a */ /* 0x000fdc0003f48000 */
[----:B------:R-:W-:Y:S05]  /*3370*/  @P2 BRA `(.L_x_61) ;  /* 0x0000000000302947 */ /* 0x000fea0003800000 */
[----:B------:R-:W-:Y:S01]  /*3380*/  ISETP.NE.AND P2, PT, R48, R47, PT ;  /* 0x0000002f3000720c */ /* 0x000fe20003f45270 */
[----:B------:R-:W-:Y:S01]  /*3390*/  IMAD.MOV.U32 R28, RZ, RZ, 0x0 ;  /* 0x00000000ff1c7424 */ /* 0x000fe200078e00ff */
[----:B------:R-:W-:-:S11]  /*33a0*/  MOV R29, 0xfff80000 ;  /* 0xfff80000001d7802 */ /* 0x000fd60000000f00 */
[----:B------:R-:W-:Y:S05]  /*33b0*/  @!P2 BRA `(.L_x_59) ;  /* 0x000000000034a947 */ /* 0x000fea0003800000 */
[----:B------:R-:W-:Y:S02]  /*33c0*/  ISETP.NE.AND P2, PT, R48, 0x7ff00000, PT ;  /* 0x7ff000003000780c */ /* 0x000fe40003f45270 */
[----:B------:R-:W-:Y:S02]  /*33d0*/  LOP3.LUT R29, R25, 0x80000000, R23, 0x48, !PT ;  /* 0x80000000191d7812 */ /* 0x000fe400078e4817 */
[----:B------:R-:W-:-:S13]  /*33e0*/  ISETP.EQ.OR P2, PT, R47, RZ, !P2 ;  /* 0x000000ff2f00720c */ /* 0x000fda0005742670 */
[----:B------:R-:W-:Y:S01]  /*33f0*/  @P2 LOP3.LUT R0, R29, 0x7ff00000, RZ, 0xfc, !PT ;  /* 0x7ff000001d002812 */ /* 0x000fe200078efcff */
[----:B------:R-:W-:Y:S01]  /*3400*/  @!P2 IMAD.MOV.U32 R28, RZ, RZ, RZ ;  /* 0x000000ffff1ca224 */ /* 0x000fe200078e00ff */
[----:B------:R-:W-:-:S03]  /*3410*/  @P2 MOV R28, RZ ;  /* 0x000000ff001c2202 */ /* 0x000fc60000000f00 */
[----:B------:R-:W-:Y:S01]  /*3420*/  @P2 IMAD.MOV.U32 R29, RZ, RZ, R0 ;  /* 0x000000ffff1d2224 */ /* 0x000fe200078e0000 */
[----:B------:R-:W-:Y:S06]  /*3430*/  BRA `(.L_x_59) ;  /* 0x0000000000147947 */ /* 0x000fec0003800000 */
.L_x_61:
[----:B------:R-:W-:Y:S02]  /*3440*/  LOP3.LUT R29, R23, 0x80000, RZ, 0xfc, !PT ;  /* 0x00080000171d7812 */ /* 0x000fe400078efcff */
[----:B------:R-:W-:Y:S01]  /*3450*/  MOV R28, R22 ;  /* 0x00000016001c7202 */ /* 0x000fe20000000f00 */
[----:B------:R-:W-:Y:S06]  /*3460*/  BRA `(.L_x_59) ;  /* 0x0000000000087947 */ /* 0x000fec0003800000 */
.L_x_60:
[----:B------:R-:W-:Y:S01]  /*3470*/  LOP3.LUT R29, R25, 0x80000, RZ, 0xfc, !PT ;  /* 0x00080000191d7812 */ /* 0x000fe200078efcff */
[----:B------:R-:W-:-:S07]  /*3480*/  IMAD.MOV.U32 R28, RZ, RZ, R24 ;  /* 0x000000ffff1c7224 */ /* 0x000fce00078e0018 */
.L_x_59:
[----:B------:R-:W-:Y:S05]  /*3490*/  BSYNC.RECONVERGENT B2 ;  /* 0x0000000000027941 */ /* 0x000fea0003800200 */
.L_x_57:
[----:B------:R-:W-:Y:S01]  /*34a0*/  HFMA2 R47, -RZ, RZ, 0, 0 ;  /* 0x00000000ff2f7431 */ /* 0x000fe200000001ff */
[----:B------:R-:W-:Y:S01]  /*34b0*/  MOV R48, R28 ;  /* 0x0000001c00307202 */ /* 0x000fe20000000f00 */
[----:B------:R-:W-:Y:S02]  /*34c0*/  IMAD.MOV.U32 R49, RZ, RZ, R29 ;  /* 0x000000ffff317224 */ /* 0x000fe400078e001d */
[----:B------:R-:W-:Y:S05]  /*34d0*/  RET.REL.NODEC R46 `(_Z9updatephiPfS_S_iiii) ;  /* 0xffffffc82ec87950 */ /* 0x000fea0003c3ffff */
        .weak           $__internal_1_$__cuda_sm20_dsqrt_rn_f64_mediumpath_v1
        .type           $__internal_1_$__cuda_sm20_dsqrt_rn_f64_mediumpath_v1,@function
        .size           $__internal_1_$__cuda_sm20_dsqrt_rn_f64_mediumpath_v1,($__internal_2_$__cuda_sm20_sqrt_rn_f32_slowpath - $__internal_1_$__cuda_sm20_dsqrt_rn_f64_mediumpath_v1)
$__internal_1_$__cuda_sm20_dsqrt_rn_f64_mediumpath_v1:
[----:B------:R-:W-:Y:S01]  /*34e0*/  ISETP.GE.U32.AND P2, PT, R2, -0x3400000, PT ;  /* 0xfcc000000200780c */ /* 0x000fe20003f46070 */
[----:B------:R-:W-:-:S12]  /*34f0*/  BSSY.RECONVERGENT B2, `(.L_x_62) ;  /* 0x0000023000027945 */ /* 0x000fd80003800200 */
[----:B------:R-:W-:Y:S05]  /*3500*/  @!P2 BRA `(.L_x_63) ;  /* 0x000000000020a947 */ /* 0x000fea0003800000 */
[----:B------:R-:W-:-:S10]  /*3510*/  DFMA.RM R22, R24, R22, R20 ;  /* 0x000000161816722b */ /* 0x000fd40000004014 */
[----:B------:R-:W-:-:S05]  /*3520*/  IADD3 R20, P2, PT, R22, 0x1, RZ ;  /* 0x0000000116147810 */ /* 0x000fca0007f5e0ff */
[----:B------:R-:W-:-:S06]  /*3530*/  IMAD.X R21, RZ, RZ, R23, P2 ;  /* 0x000000ffff157224 */ /* 0x000fcc00010e0617 */
[----:B------:R-:W-:-:S08]  /*3540*/  DFMA.RP R26, -R22, R20, R26 ;  /* 0x00000014161a722b */ /* 0x000fd0000000811a */
[----:B------:R-:W-:-:S06]  /*3550*/  DSETP.GT.AND P2, PT, R26, RZ, PT ;  /* 0x000000ff1a00722a */ /* 0x000fcc0003f44000 */
[----:B------:R-:W-:Y:S02]  /*3560*/  FSEL R20, R20, R22, P2 ;  /* 0x0000001614147208 */ /* 0x000fe40001000000 */
[----:B------:R-:W-:Y:S01]  /*3570*/  FSEL R21, R21, R23, P2 ;  /* 0x0000001715157208 */ /* 0x000fe20001000000 */
[----:B------:R-:W-:Y:S06]  /*3580*/  BRA `(.L_x_64) ;  /* 0x0000000000647947 */ /* 0x000fec0003800000 */
.L_x_63:
[----:B------:R-:W-:-:S14]  /*3590*/  DSETP.NE.AND P2, PT, R26, RZ, PT ;  /* 0x000000ff1a00722a */ /* 0x000fdc0003f45000 */
[----:B------:R-:W-:Y:S05]  /*35a0*/  @!P2 BRA `(.L_x_65) ;  /* 0x000000000058a947 */ /* 0x000fea0003800000 */
[----:B------:R-:W-:-:S13]  /*35b0*/  ISETP.GE.AND P2, PT, R27, RZ, PT ;  /* 0x000000ff1b00720c */ /* 0x000fda0003f46270 */
[----:B------:R-:W-:Y:S01]  /*35c0*/  @!P2 MOV R20, 0x0 ;  /* 0x000000000014a802 */ /* 0x000fe20000000f00 */
[----:B------:R-:W-:Y:S01]  /*35d0*/  @!P2 IMAD.MOV.U32 R21, RZ, RZ, -0x80000 ;  /* 0xfff80000ff15a424 */ /* 0x000fe200078e00ff */
[----:B------:R-:W-:Y:S06]  /*35e0*/  @!P2 BRA `(.L_x_64) ;  /* 0x00000000004ca947 */ /* 0x000fec0003800000 */
[----:B------:R-:W-:-:S13]  /*35f0*/  ISETP.GT.AND P2, PT, R27, 0x7fefffff, PT ;  /* 0x7fefffff1b00780c */ /* 0x000fda0003f44270 */
[----:B------:R-:W-:Y:S05]  /*3600*/  @P2 BRA `(.L_x_65) ;  /* 0x0000000000402947 */ /* 0x000fea0003800000 */
[----:B------:R-:W-:Y:S01]  /*3610*/  DMUL R26, R26, 8.11296384146066816958e+31 ;  /* 0x469000001a1a7828 */ /* 0x000fe20000000000 */
[----:B------:R-:W-:Y:S01]  /*3620*/  MOV R24, RZ ;  /* 0x000000ff00187202 */ /* 0x000fe20000000f00 */
[----:B------:R-:W-:Y:S01]  /*3630*/  IMAD.MOV.U32 R20, RZ, RZ, 0x0 ;  /* 0x00000000ff147424 */ /* 0x000fe200078e00ff */
[----:B------:R-:W-:-:S03]  /*3640*/  MOV R21, 0x3fd80000 ;  /* 0x3fd8000000157802 */ /* 0x000fc60000000f00 */
[----:B------:R-:W0:Y:S02]  /*3650*/  MUFU.RSQ64H R25, R27 ;  /* 0x0000001b00197308 */ /* 0x000e240000001c00 */
[----:B0-----:R-:W-:-:S08]  /*3660*/  DMUL R22, R24, R24 ;  /* 0x0000001818167228 */ /* 0x001fd00000000000 */
[----:B------:R-:W-:-:S08]  /*3670*/  DFMA R22, R26, -R22, 1 ;  /* 0x3ff000001a16742b */ /* 0x000fd00000000816 */
[----:B------:R-:W-:Y:S02]  /*3680*/  DFMA R20, R22, R20, 0.5 ;  /* 0x3fe000001614742b */ /* 0x000fe40000000014 */
[----:B------:R-:W-:-:S08]  /*3690*/  DMUL R22, R24, R22 ;  /* 0x0000001618167228 */ /* 0x000fd00000000000 */
[----:B------:R-:W-:-:S08]  /*36a0*/  DFMA R22, R20, R22, R24 ;  /* 0x000000161416722b */ /* 0x000fd00000000018 */
[----:B------:R-:W-:Y:S02]  /*36b0*/  DMUL R20, R26, R22 ;  /* 0x000000161a147228 */ /* 0x000fe40000000000 */
[----:B------:R-:W-:-:S06]  /*36c0*/  VIADD R23, R23, 0xfff00000 ;  /* 0xfff0000017177836 */ /* 0x000fcc0000000000 */
[----:B------:R-:W-:-:S08]  /*36d0*/  DFMA R24, R20, -R20, R26 ;  /* 0x800000141418722b */ /* 0x000fd0000000001a */
[----:B------:R-:W-:-:S10]  /*36e0*/  DFMA R20, R22, R24, R20 ;  /* 0x000000181614722b */ /* 0x000fd40000000014 */
[----:B------:R-:W-:Y:S01]  /*36f0*/  IADD3 R21, PT, PT, R21, -0x3500000, RZ ;  /* 0xfcb0000015157810 */ /* 0x000fe20007ffe0ff */
[----:B------:R-:W-:Y:S06]  /*3700*/  BRA `(.L_x_64) ;  /* 0x0000000000047947 */ /* 0x000fec0003800000 */
.L_x_65:
[----:B------:R-:W-:-:S11]  /*3710*/  DADD R20, R26, R26 ;  /* 0x000000001a147229 */ /* 0x000fd6000000001a */
.L_x_64:
[----:B------:R-:W-:Y:S05]  /*3720*/  BSYNC.RECONVERGENT B2 ;  /* 0x0000000000027941 */ /* 0x000fea0003800200 */
.L_x_62:
[----:B------:R-:W-:Y:S01]  /*3730*/  MOV R33, R21 ;  /* 0x0000001500217202 */ /* 0x000fe20000000f00 */
[----:B------:R-:W-:Y:S02]  /*3740*/  HFMA2 R21, -RZ, RZ, 0, 0 ;  /* 0x00000000ff157431 */ /* 0x000fe400000001ff */
[----:B------:R-:W-:Y:S02]  /*3750*/  IMAD.MOV.U32 R32, RZ, RZ, R20 ;  /* 0x000000ffff207224 */ /* 0x000fe400078e0014 */
[----:B------:R-:W-:-:S04]  /*3760*/  IMAD.MOV.U32 R20, RZ, RZ, R0 ;  /* 0x000000ffff147224 */ /* 0x000fc800078e0000 */
[----:B------:R-:W-:Y:S05]  /*3770*/  RET.REL.NODEC R20 `(_Z9updatephiPfS_S_iiii) ;  /* 0xffffffc814207950 */ /* 0x000fea0003c3ffff */
        .weak           $__internal_2_$__cuda_sm20_sqrt_rn_f32_slowpath
        .type           $__internal_2_$__cuda_sm20_sqrt_rn_f32_slowpath,@function
        .size           $__internal_2_$__cuda_sm20_sqrt_rn_f32_slowpath,(.L_x_70 - $__internal_2_$__cuda_sm20_sqrt_rn_f32_slowpath)
$__internal_2_$__cuda_sm20_sqrt_rn_f32_slowpath:
[----:B------:R-:W-:-:S13]  /*3780*/  LOP3.LUT P2, RZ, R0, 0x7fffffff, RZ, 0xc0, !PT ;  /* 0x7fffffff00ff7812 */ /* 0x000fda000784c0ff */
[----:B------:R-:W-:Y:S01]  /*3790*/  @!P2 IMAD.MOV.U32 R2, RZ, RZ, R0 ;  /* 0x000000ffff02a224 */ /* 0x000fe200078e0000 */
[----:B------:R-:W-:Y:S06]  /*37a0*/  @!P2 BRA `(.L_x_66) ;  /* 0x000000000040a947 */ /* 0x000fec0003800000 */
[----:B------:R-:W-:-:S13]  /*37b0*/  FSETP.GEU.FTZ.AND P2, PT, R0, RZ, PT ;  /* 0x000000ff0000720b */ /* 0x000fda0003f5e000 */
[----:B------:R-:W-:Y:S01]  /*37c0*/  @!P2 MOV R2, 0x7fffffff ;  /* 0x7fffffff0002a802 */ /* 0x000fe20000000f00 */
[----:B------:R-:W-:Y:S06]  /*37d0*/  @!P2 BRA `(.L_x_66) ;  /* 0x000000000034a947 */ /* 0x000fec0003800000 */
[----:B------:R-:W-:-:S13]  /*37e0*/  FSETP.GTU.FTZ.AND P2, PT, |R0|, +INF , PT ;  /* 0x7f8000000000780b */ /* 0x000fda0003f5c200 */
[----:B------:R-:W-:Y:S01]  /*37f0*/  @P2 FADD.FTZ R2, R0, 1 ;  /* 0x3f80000000022421 */ /* 0x000fe20000010000 */
[----:B------:R-:W-:Y:S06]  /*3800*/  @P2 BRA `(.L_x_66) ;  /* 0x0000000000282947 */ /* 0x000fec0003800000 */
[----:B------:R-:W-:-:S13]  /*3810*/  FSETP.NEU.FTZ.AND P2, PT, |R0|, +INF , PT ;  /* 0x7f8000000000780b */ /* 0x000fda0003f5d200 */
[----:B------:R-:W-:-:S04]  /*3820*/  @P2 FFMA R3, R0, 1.84467440737095516160e+19, RZ ;  /* 0x5f80000000032823 */ /* 0x000fc800000000ff */
[----:B------:R-:W0:Y:S02]  /*3830*/  @P2 MUFU.RSQ R2, R3 ;  /* 0x0000000300022308 */ /* 0x000e240000001400 */
[----:B0-----:R-:W-:Y:S01]  /*3840*/  @P2 FMUL.FTZ R24, R3, R2 ;  /* 0x0000000203182220 */ /* 0x001fe20000410000 */
[----:B------:R-:W-:Y:S01]  /*3850*/  @P2 FMUL.FTZ R25, R2, 0.5 ;  /* 0x3f00000002192820 */ /* 0x000fe20000410000 */
[----:B------:R-:W-:Y:S02]  /*3860*/  @!P2 IMAD.MOV.U32 R2, RZ, RZ, R0 ;  /* 0x000000ffff02a224 */ /* 0x000fe400078e0000 */
[----:B------:R-:W-:-:S04]  /*3870*/  @P2 FADD.FTZ R23, -R24, -RZ ;  /* 0x800000ff18172221 */ /* 0x000fc80000010100 */
[----:B------:R-:W-:-:S04]  /*3880*/  @P2 FFMA R23, R24, R23, R3 ;  /* 0x0000001718172223 */ /* 0x000fc80000000003 */
[----:B------:R-:W-:-:S04]  /*3890*/  @P2 FFMA R23, R23, R25, R24 ;  /* 0x0000001917172223 */ /* 0x000fc80000000018 */
[----:B------:R-:W-:-:S07]  /*38a0*/  @P2 FMUL.FTZ R2, R23, 2.3283064365386962891e-10 ;  /* 0x2f80000017022820 */ /* 0x000fce0000410000 */
.L_x_66:
[----:B------:R-:W-:Y:S01]  /*38b0*/  HFMA2 R3, -RZ, RZ, 0, 0 ;  /* 0x00000000ff037431 */ /* 0x000fe200000001ff */
[----:B------:R-:W-:Y:S01]  /*38c0*/  MOV R0, R2 ;  /* 0x0000000200007202 */ /* 0x000fe20000000f00 */
[----:B------:R-:W-:-:S04]  /*38d0*/  IMAD.MOV.U32 R2, RZ, RZ, R26 ;  /* 0x000000ffff027224 */ /* 0x000fc800078e001a */
[----:B------:R-:W-:Y:S05]  /*38e0*/  RET.REL.NODEC R2 `(_Z9updatephiPfS_S_iiii) ;  /* 0xffffffc402c47950 */ /* 0x000fea0003c3ffff */
.L_x_67:
[----:B------:R-:W-:-:S00]  /*38f0*/  BRA `(.L_x_67) ;  /* 0xfffffffc00fc7947 */ /* 0x000fc0000383ffff */
[----:B------:R-:W-:-:S00]  /*3900*/  NOP ;  /* 0x0000000000007918 */ /* 0x000fc00000000000 */
[----:B------:R-:W-:-:S00]  /*3910*/  NOP ;  /* 0x0000000000007918 */ /* 0x000fc00000000000 */
[----:B------:R-:W-:-:S00]  /*3920*/  NOP ;  /* 0x0000000000007918 */ /* 0x000fc00000000000 */
[----:B------:R-:W-:-:S00]  /*3930*/  NOP ;  /* 0x0000000000007918 */ /* 0x000fc00000000000 */
[----:B------:R-:W-:-:S00]  /*3940*/  NOP ;  /* 0x0000000000007918 */ /* 0x000fc00000000000 */
[----:B------:R-:W-:-:S00]  /*3950*/  NOP ;  /* 0x0000000000007918 */ /* 0x000fc00000000000 */
[----:B------:R-:W-:-:S00]  /*3960*/  NOP ;  /* 0x0000000000007918 */ /* 0x000fc00000000000 */
[----:B------:R-:W-:-:S00]  /*3970*/  NOP ;  /* 0x0000000000007918 */ /* 0x000fc00000000000 */
.L_x_70:


//--------------------- .nv.shared._Z9updatephiPfS_S_iiii --------------------------
	.section	.nv.shared._Z9updatephiPfS_S_iiii,"aw",@nobits
	.sectionflags	@""
	.align	4
.nv.shared._Z9updatephiPfS_S_iiii:
	.zero		3472


//--------------------- .nv.shared.reserved.0     --------------------------
	.section	.nv.shared.reserved.0,"aw",@nobits
	.weak		__nv_reservedSMEM_offset_0_alias
	.size		__nv_reservedSMEM_offset_0_alias, 0, 64
	.other		__nv_reservedSMEM_offset_0_alias,@"STO_CUDA_RESERVED_SHARED STV_DEFAULT"
__nv_reservedSMEM_offset_0_alias:
	.zero		0
	.zero		64


//--------------------- .nv.constant0._Z9updatephiPfS_S_iiii --------------------------
	.section	.nv.constant0._Z9updatephiPfS_S_iiii,"a",@progbits
	.sectionflags	@""
	.align	4
.nv.constant0._Z9updatephiPfS_S_iiii:
	.zero		936


//--------------------- SYMBOLS --------------------------

	.type		.nv.reservedSmem.offset0,@object
	.size		.nv.reservedSmem.offset0,0x4
	.type		.nv.reservedSmem.cap,@object
	.size		.nv.reservedSmem.cap,0x4
